// Copyright (c) 2024, Jay Shah, Ganesh Bikshandi, Ying Zhang, Vijay Thakkar, Pradeep Ramani, Tri Dao.
// Splitting the different template instantiations to different files to speed up compilation.
// This file is auto-generated. See "generate_kernels.py"

#include "flash_fwd_launch_template.h"

#ifndef FLASHATTENTION_DISABLE_HDIM64
template void run_mha_fwd_<90, cutlass::half_t, 64, 64, false, true, false, true>(Flash_fwd_params &params, cudaStream_t stream);
#endif


// ===== COMPILED SASS (sm_103a) =====

	.target	sm_103a

	.elftype	@"ET_EXEC"


//--------------------- .note.nv.tkinfo           --------------------------
	.section	.note.nv.tkinfo,"",@"SHT_NOTE"
	.sectionflags	@"SHF_NOTE_NV_TKINFO"
	.tkinfo
        /*0018*/ 	.word	0x00000002
        /*0030*/ 	.string	""
        /*0030*/ 	.string	"ptxas"
        /*0030*/ 	.string	"Cuda compilation tools, release 13.0, V13.0.88"
        /*0030*/ 	.string	"Build cuda_13.0.r13.0/compiler.36424714_0"
        /*0030*/ 	.string	"-arch sm_103a -m 64 "



//--------------------- .note.nv.cuinfo           --------------------------
	.section	.note.nv.cuinfo,"",@"SHT_NOTE"
	.sectionflags	@"SHF_NOTE_NV_CUINFO"
        /*0018*/ 	.short	0x0002
        /*001a*/ 	.short	0x0067
        /*001c*/ 	.short	0x0082
	.zero		2


//--------------------- .nv.info                  --------------------------
	.section	.nv.info,"",@"SHT_CUDA_INFO"
	.align	4


	//----- nvinfo : EIATTR_REGCOUNT
	.align		4
        /*0000*/ 	.byte	0x04, 0x2f
        /*0002*/ 	.short	(.L_12 - .L_11)
	.align		4
.L_11:
        /*0004*/ 	.word	index@(_ZN7cutlass13device_kernelIN5flash11enable_sm90INS1_16FlashAttnFwdSm90INS1_25CollectiveMainloopFwdSm90ILi2EN4cute5tupleIJNS5_1CILi1EEES8_S8_EEENS6_IJNS7_ILi192EEENS7_ILi128EEENS7_ILi64EEEEEELi64ENS_6half_tEfNS_4arch4Sm90ELb1ELb0ELb0ELb1ELb1ELb1ELb0ELb1ELb1ELb1ELb0ELb0EEENS1_21CollectiveEpilogueFwdINS6_IJSA_SC_SB_EEES9_SE_SG_Li384ELb1ELb1ELb0ELb0EEENS1_36VarlenDynamicPersistentTileSchedulerILi192ELi128ELi384ELi128ELb0ELb1ELb1ELb1ELb1ELb1EEEEEEEEEvNT_6ParamsE)
        /*0008*/ 	.word	0x00000004


	//----- nvinfo : EIATTR_FRAME_SIZE
	.align		4
.L_12:
        /*000c*/ 	.byte	0x04, 0x11
        /*000e*/ 	.short	(.L_14 - .L_13)
	.align		4
.L_13:
        /*0010*/ 	.word	index@(_ZN7cutlass13device_kernelIN5flash11enable_sm90INS1_16FlashAttnFwdSm90INS1_25CollectiveMainloopFwdSm90ILi2EN4cute5tupleIJNS5_1CILi1EEES8_S8_EEENS6_IJNS7_ILi192EEENS7_ILi128EEENS7_ILi64EEEEEELi64ENS_6half_tEfNS_4arch4Sm90ELb1ELb0ELb0ELb1ELb1ELb1ELb0ELb1ELb1ELb1ELb0ELb0EEENS1_21CollectiveEpilogueFwdINS6_IJSA_SC_SB_EEES9_SE_SG_Li384ELb1ELb1ELb0ELb0EEENS1_36VarlenDynamicPersistentTileSchedulerILi192ELi128ELi384ELi128ELb0ELb1ELb1ELb1ELb1ELb1EEEEEEEEEvNT_6ParamsE)
        /*0014*/ 	.word	0x00000000


	//----- nvinfo : EIATTR_REGCOUNT
	.align		4
.L_14:
        /*0018*/ 	.byte	0x04, 0x2f
        /*001a*/ 	.short	(.L_16 - .L_15)
	.align		4
.L_15:
        /*001c*/ 	.word	index@(_ZN7cutlass13device_kernelIN5flash11enable_sm90INS1_16FlashAttnFwdSm90INS1_25CollectiveMainloopFwdSm90ILi2EN4cute5tupleIJNS5_1CILi1EEES8_S8_EEENS6_IJNS7_ILi192EEENS7_ILi128EEENS7_ILi64EEEEEELi64ENS_6half_tEfNS_4arch4Sm90ELb1ELb0ELb0ELb1ELb1ELb0ELb0ELb1ELb1ELb1ELb0ELb0EEENS1_21CollectiveEpilogueFwdINS6_IJSA_SC_SB_EEES9_SE_SG_Li384ELb1ELb1ELb0ELb0EEENS1_36VarlenDynamicPersistentTileSchedulerILi192ELi128ELi384ELi128ELb0ELb1ELb1ELb1ELb1ELb1EEEEEEEEEvNT_6ParamsE)
        /*0020*/ 	.word	0x00000004


	//----- nvinfo : EIATTR_FRAME_SIZE
	.align		4
.L_16:
        /*0024*/ 	.byte	0x04, 0x11
        /*0026*/ 	.short	(.L_18 - .L_17)
	.align		4
.L_17:
        /*0028*/ 	.word	index@(_ZN7cutlass13device_kernelIN5flash11enable_sm90INS1_16FlashAttnFwdSm90INS1_25CollectiveMainloopFwdSm90ILi2EN4cute5tupleIJNS5_1CILi1EEES8_S8_EEENS6_IJNS7_ILi192EEENS7_ILi128EEENS7_ILi64EEEEEELi64ENS_6half_tEfNS_4arch4Sm90ELb1ELb0ELb0ELb1ELb1ELb0ELb0ELb1ELb1ELb1ELb0ELb0EEENS1_21CollectiveEpilogueFwdINS6_IJSA_SC_SB_EEES9_SE_SG_Li384ELb1ELb1ELb0ELb0EEENS1_36VarlenDynamicPersistentTileSchedulerILi192ELi128ELi384ELi128ELb0ELb1ELb1ELb1ELb1ELb1EEEEEEEEEvNT_6ParamsE)
        /*002c*/ 	.word	0x00000000


	//----- nvinfo : EIATTR_REGCOUNT
	.align		4
.L_18:
        /*0030*/ 	.byte	0x04, 0x2f
        /*0032*/ 	.short	(.L_20 - .L_19)
	.align		4
.L_19:
        /*0034*/ 	.word	index@(_ZN7cutlass13device_kernelIN5flash11enable_sm90INS1_16FlashAttnFwdSm90INS1_25CollectiveMainloopFwdSm90ILi2EN4cute5tupleIJNS5_1CILi1EEES8_S8_EEENS6_IJNS7_ILi192EEENS7_ILi128EEENS7_ILi64EEEEEELi64ENS_6half_tEfNS_4arch4Sm90ELb1ELb0ELb0ELb0ELb1ELb0ELb0ELb1ELb1ELb1ELb0ELb0EEENS1_21CollectiveEpilogueFwdINS6_IJSA_SC_SB_EEES9_SE_SG_Li384ELb0ELb1ELb0ELb0EEENS1_30DynamicPersistentTileSchedulerILi384ELi128ELb0ELb1ELb1EEEEEEEEEvNT_6ParamsE)
        /*0038*/ 	.word	0x00000004


	//----- nvinfo : EIATTR_FRAME_SIZE
	.align		4
.L_20:
        /*003c*/ 	.byte	0x04, 0x11
        /*003e*/ 	.short	(.L_22 - .L_21)
	.align		4
.L_21:
        /*0040*/ 	.word	index@(_ZN7cutlass13device_kernelIN5flash11enable_sm90INS1_16FlashAttnFwdSm90INS1_25CollectiveMainloopFwdSm90ILi2EN4cute5tupleIJNS5_1CILi1EEES8_S8_EEENS6_IJNS7_ILi192EEENS7_ILi128EEENS7_ILi64EEEEEELi64ENS_6half_tEfNS_4arch4Sm90ELb1ELb0ELb0ELb0ELb1ELb0ELb0ELb1ELb1ELb1ELb0ELb0EEENS1_21CollectiveEpilogueFwdINS6_IJSA_SC_SB_EEES9_SE_SG_Li384ELb0ELb1ELb0ELb0EEENS1_30DynamicPersistentTileSchedulerILi384ELi128ELb0ELb1ELb1EEEEEEEEEvNT_6ParamsE)
        /*0044*/ 	.word	0x00000000


	//----- nvinfo : EIATTR_REGCOUNT
	.align		4
.L_22:
        /*0048*/ 	.byte	0x04, 0x2f
        /*004a*/ 	.short	(.L_24 - .L_23)
	.align		4
.L_23:
        /*004c*/ 	.word	index@(_ZN7cutlass13device_kernelIN5flash11enable_sm90INS1_16FlashAttnFwdSm90INS1_25CollectiveMainloopFwdSm90ILi2EN4cute5tupleIJNS5_1CILi1EEES8_S8_EEENS6_IJNS7_ILi192EEENS7_ILi128EEENS7_ILi64EEEEEELi64ENS_6half_tEfNS_4arch4Sm90ELb0ELb1ELb0ELb1ELb1ELb1ELb0ELb1ELb1ELb1ELb0ELb0EEENS1_21CollectiveEpilogueFwdINS6_IJSA_SC_SB_EEES9_SE_SG_Li384ELb1ELb1ELb0ELb0EEENS1_36VarlenDynamicPersistentTileSchedulerILi192ELi128ELi384ELi128ELb0ELb1ELb1ELb1ELb0ELb1EEEEEEEEEvNT_6ParamsE)
        /*0050*/ 	.word	0x00000004


	//----- nvinfo : EIATTR_FRAME_SIZE
	.align		4
.L_24:
        /*0054*/ 	.byte	0x04, 0x11
        /*0056*/ 	.short	(.L_26 - .L_25)
	.align		4
.L_25:
        /*0058*/ 	.word	index@(_ZN7cutlass13device_kernelIN5flash11enable_sm90INS1_16FlashAttnFwdSm90INS1_25CollectiveMainloopFwdSm90ILi2EN4cute5tupleIJNS5_1CILi1EEES8_S8_EEENS6_IJNS7_ILi192EEENS7_ILi128EEENS7_ILi64EEEEEELi64ENS_6half_tEfNS_4arch4Sm90ELb0ELb1ELb0ELb1ELb1ELb1ELb0ELb1ELb1ELb1ELb0ELb0EEENS1_21CollectiveEpilogueFwdINS6_IJSA_SC_SB_EEES9_SE_SG_Li384ELb1ELb1ELb0ELb0EEENS1_36VarlenDynamicPersistentTileSchedulerILi192ELi128ELi384ELi128ELb0ELb1ELb1ELb1ELb0ELb1EEEEEEEEEvNT_6ParamsE)
        /*005c*/ 	.word	0x00000000


	//----- nvinfo : EIATTR_REGCOUNT
	.align		4
.L_26:
        /*0060*/ 	.byte	0x04, 0x2f
        /*0062*/ 	.short	(.L_28 - .L_27)
	.align		4
.L_27:
        /*0064*/ 	.word	index@(_ZN7cutlass13device_kernelIN5flash11enable_sm90INS1_16FlashAttnFwdSm90INS1_25CollectiveMainloopFwdSm90ILi2EN4cute5tupleIJNS5_1CILi1EEES8_S8_EEENS6_IJNS7_ILi192EEENS7_ILi128EEENS7_ILi64EEEEEELi64ENS_6half_tEfNS_4arch4Sm90ELb0ELb1ELb0ELb1ELb1ELb0ELb0ELb1ELb1ELb1ELb0ELb0EEENS1_21CollectiveEpilogueFwdINS6_IJSA_SC_SB_EEES9_SE_SG_Li384ELb1ELb1ELb0ELb0EEENS1_36VarlenDynamicPersistentTileSchedulerILi192ELi128ELi384ELi128ELb0ELb1ELb1ELb1ELb0ELb1EEEEEEEEEvNT_6ParamsE)
        /*0068*/ 	.word	0x00000004


	//----- nvinfo : EIATTR_FRAME_SIZE
	.align		4
.L_28:
        /*006c*/ 	.byte	0x04, 0x11
        /*006e*/ 	.short	(.L_30 - .L_29)
	.align		4
.L_29:
        /*0070*/ 	.word	index@(_ZN7cutlass13device_kernelIN5flash11enable_sm90INS1_16FlashAttnFwdSm90INS1_25CollectiveMainloopFwdSm90ILi2EN4cute5tupleIJNS5_1CILi1EEES8_S8_EEENS6_IJNS7_ILi192EEENS7_ILi128EEENS7_ILi64EEEEEELi64ENS_6half_tEfNS_4arch4Sm90ELb0ELb1ELb0ELb1ELb1ELb0ELb0ELb1ELb1ELb1ELb0ELb0EEENS1_21CollectiveEpilogueFwdINS6_IJSA_SC_SB_EEES9_SE_SG_Li384ELb1ELb1ELb0ELb0EEENS1_36VarlenDynamicPersistentTileSchedulerILi192ELi128ELi384ELi128ELb0ELb1ELb1ELb1ELb0ELb1EEEEEEEEEvNT_6ParamsE)
        /*0074*/ 	.word	0x00000000


	//----- nvinfo : EIATTR_REGCOUNT
	.align		4
.L_30:
        /*0078*/ 	.byte	0x04, 0x2f
        /*007a*/ 	.short	(.L_32 - .L_31)
	.align		4
.L_31:
        /*007c*/ 	.word	index@(_ZN7cutlass13device_kernelIN5flash11enable_sm90INS1_16FlashAttnFwdSm90INS1_25CollectiveMainloopFwdSm90ILi2EN4cute5tupleIJNS5_1CILi1EEES8_S8_EEENS6_IJNS7_ILi192EEENS7_ILi128EEENS7_ILi64EEEEEELi64ENS_6half_tEfNS_4arch4Sm90ELb0ELb1ELb0ELb0ELb1ELb0ELb0ELb1ELb1ELb1ELb0ELb0EEENS1_21CollectiveEpilogueFwdINS6_IJSA_SC_SB_EEES9_SE_SG_Li384ELb0ELb1ELb0ELb0EEENS1_30DynamicPersistentTileSchedulerILi384ELi128ELb0ELb1ELb1EEEEEEEEEvNT_6ParamsE)
        /*0080*/ 	.word	0x00000004


	//----- nvinfo : EIATTR_FRAME_SIZE
	.align		4
.L_32:
        /*0084*/ 	.byte	0x04, 0x11
        /*0086*/ 	.short	(.L_34 - .L_33)
	.align		4
.L_33:
        /*0088*/ 	.word	index@(_ZN7cutlass13device_kernelIN5flash11enable_sm90INS1_16FlashAttnFwdSm90INS1_25CollectiveMainloopFwdSm90ILi2EN4cute5tupleIJNS5_1CILi1EEES8_S8_EEENS6_IJNS7_ILi192EEENS7_ILi128EEENS7_ILi64EEEEEELi64ENS_6half_tEfNS_4arch4Sm90ELb0ELb1ELb0ELb0ELb1ELb0ELb0ELb1ELb1ELb1ELb0ELb0EEENS1_21CollectiveEpilogueFwdINS6_IJSA_SC_SB_EEES9_SE_SG_Li384ELb0ELb1ELb0ELb0EEENS1_30DynamicPersistentTileSchedulerILi384ELi128ELb0ELb1ELb1EEEEEEEEEvNT_6ParamsE)
        /*008c*/ 	.word	0x00000000


	//----- nvinfo : EIATTR_REGCOUNT
	.align		4
.L_34:
        /*0090*/ 	.byte	0x04, 0x2f
        /*0092*/ 	.short	(.L_36 - .L_35)
	.align		4
.L_35:
        /*0094*/ 	.word	index@(_ZN7cutlass13device_kernelIN5flash11enable_sm90INS1_16FlashAttnFwdSm90INS1_25CollectiveMainloopFwdSm90ILi2EN4cute5tupleIJNS5_1CILi1EEES8_S8_EEENS6_IJNS7_ILi192EEENS7_ILi128EEENS7_ILi64EEEEEELi64ENS_6half_tEfNS_4arch4Sm90ELb0ELb0ELb0ELb1ELb1ELb1ELb0ELb1ELb1ELb1ELb0ELb0EEENS1_21CollectiveEpilogueFwdINS6_IJSA_SC_SB_EEES9_SE_SG_Li384ELb1ELb1ELb0ELb0EEENS1_36VarlenDynamicPersistentTileSchedulerILi192ELi128ELi384ELi128ELb0ELb1ELb1ELb0ELb1ELb1EEEEEEEEEvNT_6ParamsE)
        /*0098*/ 	.word	0x00000004


	//----- nvinfo : EIATTR_FRAME_SIZE
	.align		4
.L_36:
        /*009c*/ 	.byte	0x04, 0x11
        /*009e*/ 	.short	(.L_38 - .L_37)
	.align		4
.L_37:
        /*00a0*/ 	.word	index@(_ZN7cutlass13device_kernelIN5flash11enable_sm90INS1_16FlashAttnFwdSm90INS1_25CollectiveMainloopFwdSm90ILi2EN4cute5tupleIJNS5_1CILi1EEES8_S8_EEENS6_IJNS7_ILi192EEENS7_ILi128EEENS7_ILi64EEEEEELi64ENS_6half_tEfNS_4arch4Sm90ELb0ELb0ELb0ELb1ELb1ELb1ELb0ELb1ELb1ELb1ELb0ELb0EEENS1_21CollectiveEpilogueFwdINS6_IJSA_SC_SB_EEES9_SE_SG_Li384ELb1ELb1ELb0ELb0EEENS1_36VarlenDynamicPersistentTileSchedulerILi192ELi128ELi384ELi128ELb0ELb1ELb1ELb0ELb1ELb1EEEEEEEEEvNT_6ParamsE)
        /*00a4*/ 	.word	0x00000000


	//----- nvinfo : EIATTR_REGCOUNT
	.align		4
.L_38:
        /*00a8*/ 	.byte	0x04, 0x2f
        /*00aa*/ 	.short	(.L_40 - .L_39)
	.align		4
.L_39:
        /*00ac*/ 	.word	index@(_ZN7cutlass13device_kernelIN5flash11enable_sm90INS1_16FlashAttnFwdSm90INS1_25CollectiveMainloopFwdSm90ILi2EN4cute5tupleIJNS5_1CILi1EEES8_S8_EEENS6_IJNS7_ILi192EEENS7_ILi128EEENS7_ILi64EEEEEELi64ENS_6half_tEfNS_4arch4Sm90ELb0ELb0ELb0ELb1ELb1ELb0ELb0ELb1ELb1ELb1ELb0ELb0EEENS1_21CollectiveEpilogueFwdINS6_IJSA_SC_SB_EEES9_SE_SG_Li384ELb1ELb1ELb0ELb0EEENS1_36VarlenDynamicPersistentTileSchedulerILi192ELi128ELi384ELi128ELb0ELb1ELb1ELb0ELb1ELb1EEEEEEEEEvNT_6ParamsE)
        /*00b0*/ 	.word	0x00000004


	//----- nvinfo : EIATTR_FRAME_SIZE
	.align		4
.L_40:
        /*00b4*/ 	.byte	0x04, 0x11
        /*00b6*/ 	.short	(.L_42 - .L_41)
	.align		4
.L_41:
        /*00b8*/ 	.word	index@(_ZN7cutlass13device_kernelIN5flash11enable_sm90INS1_16FlashAttnFwdSm90INS1_25CollectiveMainloopFwdSm90ILi2EN4cute5tupleIJNS5_1CILi1EEES8_S8_EEENS6_IJNS7_ILi192EEENS7_ILi128EEENS7_ILi64EEEEEELi64ENS_6half_tEfNS_4arch4Sm90ELb0ELb0ELb0ELb1ELb1ELb0ELb0ELb1ELb1ELb1ELb0ELb0EEENS1_21CollectiveEpilogueFwdINS6_IJSA_SC_SB_EEES9_SE_SG_Li384ELb1ELb1ELb0ELb0EEENS1_36VarlenDynamicPersistentTileSchedulerILi192ELi128ELi384ELi128ELb0ELb1ELb1ELb0ELb1ELb1EEEEEEEEEvNT_6ParamsE)
        /*00bc*/ 	.word	0x00000000


	//----- nvinfo : EIATTR_REGCOUNT
	.align		4
.L_42:
        /*00c0*/ 	.byte	0x04, 0x2f
        /*00c2*/ 	.short	(.L_44 - .L_43)
	.align		4
.L_43:
        /*00c4*/ 	.word	index@(_ZN7cutlass13device_kernelIN5flash11enable_sm90INS1_16FlashAttnFwdSm90INS1_25CollectiveMainloopFwdSm90ILi2EN4cute5tupleIJNS5_1CILi1EEES8_S8_EEENS6_IJNS7_ILi192EEENS7_ILi128EEENS7_ILi64EEEEEELi64ENS_6half_tEfNS_4arch4Sm90ELb0ELb0ELb0ELb0ELb1ELb0ELb0ELb1ELb1ELb1ELb0ELb0EEENS1_21CollectiveEpilogueFwdINS6_IJSA_SC_SB_EEES9_SE_SG_Li384ELb0ELb1ELb0ELb0EEENS1_29StaticPersistentTileSchedulerILb0EEEEEEEEEvNT_6ParamsE)
        /*00c8*/ 	.word	0x00000004


	//----- nvinfo : EIATTR_FRAME_SIZE
	.align		4
.L_44:
        /*00cc*/ 	.byte	0x04, 0x11
        /*00ce*/ 	.short	(.L_46 - .L_45)
	.align		4
.L_45:
        /*00d0*/ 	.word	index@(_ZN7cutlass13device_kernelIN5flash11enable_sm90INS1_16FlashAttnFwdSm90INS1_25CollectiveMainloopFwdSm90ILi2EN4cute5tupleIJNS5_1CILi1EEES8_S8_EEENS6_IJNS7_ILi192EEENS7_ILi128EEENS7_ILi64EEEEEELi64ENS_6half_tEfNS_4arch4Sm90ELb0ELb0ELb0ELb0ELb1ELb0ELb0ELb1ELb1ELb1ELb0ELb0EEENS1_21CollectiveEpilogueFwdINS6_IJSA_SC_SB_EEES9_SE_SG_Li384ELb0ELb1ELb0ELb0EEENS1_29StaticPersistentTileSchedulerILb0EEEEEEEEEvNT_6ParamsE)
        /*00d4*/ 	.word	0x00000000


	//----- nvinfo : EIATTR_MIN_STACK_SIZE
	.align		4
.L_46:
        /*00d8*/ 	.byte	0x04, 0x12
        /*00da*/ 	.short	(.L_48 - .L_47)
	.align		4
.L_47:
        /*00dc*/ 	.word	index@(_ZN7cutlass13device_kernelIN5flash11enable_sm90INS1_16FlashAttnFwdSm90INS1_25CollectiveMainloopFwdSm90ILi2EN4cute5tupleIJNS5_1CILi1EEES8_S8_EEENS6_IJNS7_ILi192EEENS7_ILi128EEENS7_ILi64EEEEEELi64ENS_6half_tEfNS_4arch4Sm90ELb0ELb0ELb0ELb0ELb1ELb0ELb0ELb1ELb1ELb1ELb0ELb0EEENS1_21CollectiveEpilogueFwdINS6_IJSA_SC_SB_EEES9_SE_SG_Li384ELb0ELb1ELb0ELb0EEENS1_29StaticPersistentTileSchedulerILb0EEEEEEEEEvNT_6ParamsE)
        /*00e0*/ 	.word	0x00000000


	//----- nvinfo : EIATTR_MIN_STACK_SIZE
	.align		4
.L_48:
        /*00e4*/ 	.byte	0x04, 0x12
        /*00e6*/ 	.short	(.L_50 - .L_49)
	.align		4
.L_49:
        /*00e8*/ 	.word	index@(_ZN7cutlass13device_kernelIN5flash11enable_sm90INS1_16FlashAttnFwdSm90INS1_25CollectiveMainloopFwdSm90ILi2EN4cute5tupleIJNS5_1CILi1EEES8_S8_EEENS6_IJNS7_ILi192EEENS7_ILi128EEENS7_ILi64EEEEEELi64ENS_6half_tEfNS_4arch4Sm90ELb0ELb0ELb0ELb1ELb1ELb0ELb0ELb1ELb1ELb1ELb0ELb0EEENS1_21CollectiveEpilogueFwdINS6_IJSA_SC_SB_EEES9_SE_SG_Li384ELb1ELb1ELb0ELb0EEENS1_36VarlenDynamicPersistentTileSchedulerILi192ELi128ELi384ELi128ELb0ELb1ELb1ELb0ELb1ELb1EEEEEEEEEvNT_6ParamsE)
        /*00ec*/ 	.word	0x00000000


	//----- nvinfo : EIATTR_MIN_STACK_SIZE
	.align		4
.L_50:
        /*00f0*/ 	.byte	0x04, 0x12
        /*00f2*/ 	.short	(.L_52 - .L_51)
	.align		4
.L_51:
        /*00f4*/ 	.word	index@(_ZN7cutlass13device_kernelIN5flash11enable_sm90INS1_16FlashAttnFwdSm90INS1_25CollectiveMainloopFwdSm90ILi2EN4cute5tupleIJNS5_1CILi1EEES8_S8_EEENS6_IJNS7_ILi192EEENS7_ILi128EEENS7_ILi64EEEEEELi64ENS_6half_tEfNS_4arch4Sm90ELb0ELb0ELb0ELb1ELb1ELb1ELb0ELb1ELb1ELb1ELb0ELb0EEENS1_21CollectiveEpilogueFwdINS6_IJSA_SC_SB_EEES9_SE_SG_Li384ELb1ELb1ELb0ELb0EEENS1_36VarlenDynamicPersistentTileSchedulerILi192ELi128ELi384ELi128ELb0ELb1ELb1ELb0ELb1ELb1EEEEEEEEEvNT_6ParamsE)
        /*00f8*/ 	.word	0x00000000


	//----- nvinfo : EIATTR_MIN_STACK_SIZE
	.align		4
.L_52:
        /*00fc*/ 	.byte	0x04, 0x12
        /*00fe*/ 	.short	(.L_54 - .L_53)
	.align		4
.L_53:
        /*0100*/ 	.word	index@(_ZN7cutlass13device_kernelIN5flash11enable_sm90INS1_16FlashAttnFwdSm90INS1_25CollectiveMainloopFwdSm90ILi2EN4cute5tupleIJNS5_1CILi1EEES8_S8_EEENS6_IJNS7_ILi192EEENS7_ILi128EEENS7_ILi64EEEEEELi64ENS_6half_tEfNS_4arch4Sm90ELb0ELb1ELb0ELb0ELb1ELb0ELb0ELb1ELb1ELb1ELb0ELb0EEENS1_21CollectiveEpilogueFwdINS6_IJSA_SC_SB_EEES9_SE_SG_Li384ELb0ELb1ELb0ELb0EEENS1_30DynamicPersistentTileSchedulerILi384ELi128ELb0ELb1ELb1EEEEEEEEEvNT_6ParamsE)
        /*0104*/ 	.word	0x00000000


	//----- nvinfo : EIATTR_MIN_STACK_SIZE
	.align		4
.L_54:
        /*0108*/ 	.byte	0x04, 0x12
        /*010a*/ 	.short	(.L_56 - .L_55)
	.align		4
.L_55:
        /*010c*/ 	.word	index@(_ZN7cutlass13device_kernelIN5flash11enable_sm90INS1_16FlashAttnFwdSm90INS1_25CollectiveMainloopFwdSm90ILi2EN4cute5tupleIJNS5_1CILi1EEES8_S8_EEENS6_IJNS7_ILi192EEENS7_ILi128EEENS7_ILi64EEEEEELi64ENS_6half_tEfNS_4arch4Sm90ELb0ELb1ELb0ELb1ELb1ELb0ELb0ELb1ELb1ELb1ELb0ELb0EEENS1_21CollectiveEpilogueFwdINS6_IJSA_SC_SB_EEES9_SE_SG_Li384ELb1ELb1ELb0ELb0EEENS1_36VarlenDynamicPersistentTileSchedulerILi192ELi128ELi384ELi128ELb0ELb1ELb1ELb1ELb0ELb1EEEEEEEEEvNT_6ParamsE)
        /*0110*/ 	.word	0x00000000


	//----- nvinfo : EIATTR_MIN_STACK_SIZE
	.align		4
.L_56:
        /*0114*/ 	.byte	0x04, 0x12
        /*0116*/ 	.short	(.L_58 - .L_57)
	.align		4
.L_57:
        /*0118*/ 	.word	index@(_ZN7cutlass13device_kernelIN5flash11enable_sm90INS1_16FlashAttnFwdSm90INS1_25CollectiveMainloopFwdSm90ILi2EN4cute5tupleIJNS5_1CILi1EEES8_S8_EEENS6_IJNS7_ILi192EEENS7_ILi128EEENS7_ILi64EEEEEELi64ENS_6half_tEfNS_4arch4Sm90ELb0ELb1ELb0ELb1ELb1ELb1ELb0ELb1ELb1ELb1ELb0ELb0EEENS1_21CollectiveEpilogueFwdINS6_IJSA_SC_SB_EEES9_SE_SG_Li384ELb1ELb1ELb0ELb0EEENS1_36VarlenDynamicPersistentTileSchedulerILi192ELi128ELi384ELi128ELb0ELb1ELb1ELb1ELb0ELb1EEEEEEEEEvNT_6ParamsE)
        /*011c*/ 	.word	0x00000000


	//----- nvinfo : EIATTR_MIN_STACK_SIZE
	.align		4
.L_58:
        /*0120*/ 	.byte	0x04, 0x12
        /*0122*/ 	.short	(.L_60 - .L_59)
	.align		4
.L_59:
        /*0124*/ 	.word	index@(_ZN7cutlass13device_kernelIN5flash11enable_sm90INS1_16FlashAttnFwdSm90INS1_25CollectiveMainloopFwdSm90ILi2EN4cute5tupleIJNS5_1CILi1EEES8_S8_EEENS6_IJNS7_ILi192EEENS7_ILi128EEENS7_ILi64EEEEEELi64ENS_6half_tEfNS_4arch4Sm90ELb1ELb0ELb0ELb0ELb1ELb0ELb0ELb1ELb1ELb1ELb0ELb0EEENS1_21CollectiveEpilogueFwdINS6_IJSA_SC_SB_EEES9_SE_SG_Li384ELb0ELb1ELb0ELb0EEENS1_30DynamicPersistentTileSchedulerILi384ELi128ELb0ELb1ELb1EEEEEEEEEvNT_6ParamsE)
        /*0128*/ 	.word	0x00000000


	//----- nvinfo : EIATTR_MIN_STACK_SIZE
	.align		4
.L_60:
        /*012c*/ 	.byte	0x04, 0x12
        /*012e*/ 	.short	(.L_62 - .L_61)
	.align		4
.L_61:
        /*0130*/ 	.word	index@(_ZN7cutlass13device_kernelIN5flash11enable_sm90INS1_16FlashAttnFwdSm90INS1_25CollectiveMainloopFwdSm90ILi2EN4cute5tupleIJNS5_1CILi1EEES8_S8_EEENS6_IJNS7_ILi192EEENS7_ILi128EEENS7_ILi64EEEEEELi64ENS_6half_tEfNS_4arch4Sm90ELb1ELb0ELb0ELb1ELb1ELb0ELb0ELb1ELb1ELb1ELb0ELb0EEENS1_21CollectiveEpilogueFwdINS6_IJSA_SC_SB_EEES9_SE_SG_Li384ELb1ELb1ELb0ELb0EEENS1_36VarlenDynamicPersistentTileSchedulerILi192ELi128ELi384ELi128ELb0ELb1ELb1ELb1ELb1ELb1EEEEEEEEEvNT_6ParamsE)
        /*0134*/ 	.word	0x00000000


	//----- nvinfo : EIATTR_MIN_STACK_SIZE
	.align		4
.L_62:
        /*0138*/ 	.byte	0x04, 0x12
        /*013a*/ 	.short	(.L_64 - .L_63)
	.align		4
.L_63:
        /*013c*/ 	.word	index@(_ZN7cutlass13device_kernelIN5flash11enable_sm90INS1_16FlashAttnFwdSm90INS1_25CollectiveMainloopFwdSm90ILi2EN4cute5tupleIJNS5_1CILi1EEES8_S8_EEENS6_IJNS7_ILi192EEENS7_ILi128EEENS7_ILi64EEEEEELi64ENS_6half_tEfNS_4arch4Sm90ELb1ELb0ELb0ELb1ELb1ELb1ELb0ELb1ELb1ELb1ELb0ELb0EEENS1_21CollectiveEpilogueFwdINS6_IJSA_SC_SB_EEES9_SE_SG_Li384ELb1ELb1ELb0ELb0EEENS1_36VarlenDynamicPersistentTileSchedulerILi192ELi128ELi384ELi128ELb0ELb1ELb1ELb1ELb1ELb1EEEEEEEEEvNT_6ParamsE)
        /*0140*/ 	.word	0x00000000
.L_64:


//--------------------- .nv.compat                --------------------------
	.section	.nv.compat,"",@"SHT_CUDA_COMPAT_INFO"
	.align	4
        /*0000*/ 	.byte	0x02, 0x09, 0x01, 0x00, 0x02, 0x02, 0x01, 0x00, 0x02, 0x05, 0x05, 0x00, 0x03, 0x07, 0x01, 0x01
        /*0010*/ 	.byte	0x02, 0x03, 0x00, 0x00, 0x02, 0x06, 0x01, 0x00, 0x04, 0x0b, 0x08, 0x00, 0x00, 0x00, 0x00, 0x00
        /*0020*/ 	.byte	0x00, 0x00, 0x00, 0x00


//--------------------- .nv.info._ZN7cutlass13device_kernelIN5flash11enable_sm90INS1_16FlashAttnFwdSm90INS1_25CollectiveMainloopFwdSm90ILi2EN4cute5tupleIJNS5_1CILi1EEES8_S8_EEENS6_IJNS7_ILi192EEENS7_ILi128EEENS7_ILi64EEEEEELi64ENS_6half_tEfNS_4arch4Sm90ELb0ELb0ELb0ELb0ELb1ELb0ELb0ELb1ELb1ELb1ELb0ELb0EEENS1_21CollectiveEpilogueFwdINS6_IJSA_SC_SB_EEES9_SE_SG_Li384ELb0ELb1ELb0ELb0EEENS1_29StaticPersistentTileSchedulerILb0EEEEEEEEEvNT_6ParamsE --------------------------
	.section	.nv.info._ZN7cutlass13device_kernelIN5flash11enable_sm90INS1_16FlashAttnFwdSm90INS1_25CollectiveMainloopFwdSm90ILi2EN4cute5tupleIJNS5_1CILi1EEES8_S8_EEENS6_IJNS7_ILi192EEENS7_ILi128EEENS7_ILi64EEEEEELi64ENS_6half_tEfNS_4arch4Sm90ELb0ELb0ELb0ELb0ELb1ELb0ELb0ELb1ELb1ELb1ELb0ELb0EEENS1_21CollectiveEpilogueFwdINS6_IJSA_SC_SB_EEES9_SE_SG_Li384ELb0ELb1ELb0ELb0EEENS1_29StaticPersistentTileSchedulerILb0EEEEEEEEEvNT_6ParamsE,"",@"SHT_CUDA_INFO"
	.sectionflags	@""
	.align	4


	//----- nvinfo : EIATTR_CUDA_API_VERSION
	.align		4
        /*0000*/ 	.byte	0x04, 0x37
        /*0002*/ 	.short	(.L_66 - .L_65)
.L_65:
        /*0004*/ 	.word	0x00000082


	//----- nvinfo : EIATTR_KPARAM_INFO
	.align		4
.L_66:
        /*0008*/ 	.byte	0x04, 0x17
        /*000a*/ 	.short	(.L_68 - .L_67)
.L_67:
        /*000c*/ 	.word	0x00000000
        /*0010*/ 	.short	0x0000
        /*0012*/ 	.short	0x0000
        /*0014*/ 	.byte	0x00, 0xf0, 0x01, 0x28


	//----- nvinfo : EIATTR_SPARSE_MMA_MASK
	.align		4
.L_68:
        /*0018*/ 	.byte	0x03, 0x50
        /*001a*/ 	.short	0x0000


	//----- nvinfo : EIATTR_MAXREG_COUNT
	.align		4
        /*001c*/ 	.byte	0x03, 0x1b
        /*001e*/ 	.short	0x0080


	//----- nvinfo : EIATTR_MERCURY_ISA_VERSION
	.align		4
        /*0020*/ 	.byte	0x03, 0x5f
        /*0022*/ 	.short	0x0101


	//----- nvinfo : EIATTR_VRC_CTA_INIT_COUNT
	.align		4
        /*0024*/ 	.byte	0x02, 0x4a
	.zero		1
	.zero		1


	//----- nvinfo : EIATTR_EXIT_INSTR_OFFSETS
	.align		4
        /*0028*/ 	.byte	0x04, 0x1c
        /*002a*/ 	.short	(.L_70 - .L_69)


	//   ....[0]....
.L_69:
        /*002c*/ 	.word	0x00000010


	//----- nvinfo : EIATTR_MAX_THREADS
	.align		4
.L_70:
        /*0030*/ 	.byte	0x04, 0x05
        /*0032*/ 	.short	(.L_72 - .L_71)
.L_71:
        /*0034*/ 	.word	0x00000200
        /*0038*/ 	.word	0x00000001
        /*003c*/ 	.word	0x00000001


	//----- nvinfo : EIATTR_CBANK_PARAM_SIZE
	.align		4
.L_72:
        /*0040*/ 	.byte	0x03, 0x19
        /*0042*/ 	.short	0x0a00


	//----- nvinfo : EIATTR_PARAM_CBANK
	.align		4
        /*0044*/ 	.byte	0x04, 0x0a
        /*0046*/ 	.short	(.L_74 - .L_73)
	.align		4
.L_73:
        /*0048*/ 	.word	index@(.nv.constant0._ZN7cutlass13device_kernelIN5flash11enable_sm90INS1_16FlashAttnFwdSm90INS1_25CollectiveMainloopFwdSm90ILi2EN4cute5tupleIJNS5_1CILi1EEES8_S8_EEENS6_IJNS7_ILi192EEENS7_ILi128EEENS7_ILi64EEEEEELi64ENS_6half_tEfNS_4arch4Sm90ELb0ELb0ELb0ELb0ELb1ELb0ELb0ELb1ELb1ELb1ELb0ELb0EEENS1_21CollectiveEpilogueFwdINS6_IJSA_SC_SB_EEES9_SE_SG_Li384ELb0ELb1ELb0ELb0EEENS1_29StaticPersistentTileSchedulerILb0EEEEEEEEEvNT_6ParamsE)
        /*004c*/ 	.short	0x0380
        /*004e*/ 	.short	0x0a00


	//----- nvinfo : EIATTR_SW_WAR
	.align		4
.L_74:
        /*0050*/ 	.byte	0x04, 0x36
        /*0052*/ 	.short	(.L_76 - .L_75)
.L_75:
        /*0054*/ 	.word	0x00000008
.L_76:


//--------------------- .nv.info._ZN7cutlass13device_kernelIN5flash11enable_sm90INS1_16FlashAttnFwdSm90INS1_25CollectiveMainloopFwdSm90ILi2EN4cute5tupleIJNS5_1CILi1EEES8_S8_EEENS6_IJNS7_ILi192EEENS7_ILi128EEENS7_ILi64EEEEEELi64ENS_6half_tEfNS_4arch4Sm90ELb0ELb0ELb0ELb1ELb1ELb0ELb0ELb1ELb1ELb1ELb0ELb0EEENS1_21CollectiveEpilogueFwdINS6_IJSA_SC_SB_EEES9_SE_SG_Li384ELb1ELb1ELb0ELb0EEENS1_36VarlenDynamicPersistentTileSchedulerILi192ELi128ELi384ELi128ELb0ELb1ELb1ELb0ELb1ELb1EEEEEEEEEvNT_6ParamsE --------------------------
	.section	.nv.info._ZN7cutlass13device_kernelIN5flash11enable_sm90INS1_16FlashAttnFwdSm90INS1_25CollectiveMainloopFwdSm90ILi2EN4cute5tupleIJNS5_1CILi1EEES8_S8_EEENS6_IJNS7_ILi192EEENS7_ILi128EEENS7_ILi64EEEEEELi64ENS_6half_tEfNS_4arch4Sm90ELb0ELb0ELb0ELb1ELb1ELb0ELb0ELb1ELb1ELb1ELb0ELb0EEENS1_21CollectiveEpilogueFwdINS6_IJSA_SC_SB_EEES9_SE_SG_Li384ELb1ELb1ELb0ELb0EEENS1_36VarlenDynamicPersistentTileSchedulerILi192ELi128ELi384ELi128ELb0ELb1ELb1ELb0ELb1ELb1EEEEEEEEEvNT_6ParamsE,"",@"SHT_CUDA_INFO"
	.sectionflags	@""
	.align	4


	//----- nvinfo : EIATTR_CUDA_API_VERSION
	.align		4
        /*0000*/ 	.byte	0x04, 0x37
        /*0002*/ 	.short	(.L_78 - .L_77)
.L_77:
        /*0004*/ 	.word	0x00000082


	//----- nvinfo : EIATTR_KPARAM_INFO
	.align		4
.L_78:
        /*0008*/ 	.byte	0x04, 0x17
        /*000a*/ 	.short	(.L_80 - .L_79)
.L_79:
        /*000c*/ 	.word	0x00000000
        /*0010*/ 	.short	0x0000
        /*0012*/ 	.short	0x0000
        /*0014*/ 	.byte	0x00, 0xf0, 0x01, 0x2a


	//----- nvinfo : EIATTR_SPARSE_MMA_MASK
	.align		4
.L_80:
        /*0018*/ 	.byte	0x03, 0x50
        /*001a*/ 	.short	0x0000


	//----- nvinfo : EIATTR_MAXREG_COUNT
	.align		4
        /*001c*/ 	.byte	0x03, 0x1b
        /*001e*/ 	.short	0x0080


	//----- nvinfo : EIATTR_MERCURY_ISA_VERSION
	.align		4
        /*0020*/ 	.byte	0x03, 0x5f
        /*0022*/ 	.short	0x0101


	//----- nvinfo : EIATTR_VRC_CTA_INIT_COUNT
	.align		4
        /*0024*/ 	.byte	0x02, 0x4a
	.zero		1
	.zero		1


	//----- nvinfo : EIATTR_EXIT_INSTR_OFFSETS
	.align		4
        /*0028*/ 	.byte	0x04, 0x1c
        /*002a*/ 	.short	(.L_82 - .L_81)


	//   ....[0]....
.L_81:
        /*002c*/ 	.word	0x00000010


	//----- nvinfo : EIATTR_MAX_THREADS
	.align		4
.L_82:
        /*0030*/ 	.byte	0x04, 0x05
        /*0032*/ 	.short	(.L_84 - .L_83)
.L_83:
        /*0034*/ 	.word	0x00000200
        /*0038*/ 	.word	0x00000001
        /*003c*/ 	.word	0x00000001


	//----- nvinfo : EIATTR_CBANK_PARAM_SIZE
	.align		4
.L_84:
        /*0040*/ 	.byte	0x03, 0x19
        /*0042*/ 	.short	0x0a80


	//----- nvinfo : EIATTR_PARAM_CBANK
	.align		4
        /*0044*/ 	.byte	0x04, 0x0a
        /*0046*/ 	.short	(.L_86 - .L_85)
	.align		4
.L_85:
        /*0048*/ 	.word	index@(.nv.constant0._ZN7cutlass13device_kernelIN5flash11enable_sm90INS1_16FlashAttnFwdSm90INS1_25CollectiveMainloopFwdSm90ILi2EN4cute5tupleIJNS5_1CILi1EEES8_S8_EEENS6_IJNS7_ILi192EEENS7_ILi128EEENS7_ILi64EEEEEELi64ENS_6half_tEfNS_4arch4Sm90ELb0ELb0ELb0ELb1ELb1ELb0ELb0ELb1ELb1ELb1ELb0ELb0EEENS1_21CollectiveEpilogueFwdINS6_IJSA_SC_SB_EEES9_SE_SG_Li384ELb1ELb1ELb0ELb0EEENS1_36VarlenDynamicPersistentTileSchedulerILi192ELi128ELi384ELi128ELb0ELb1ELb1ELb0ELb1ELb1EEEEEEEEEvNT_6ParamsE)
        /*004c*/ 	.short	0x0380
        /*004e*/ 	.short	0x0a80


	//----- nvinfo : EIATTR_SW_WAR
	.align		4
.L_86:
        /*0050*/ 	.byte	0x04, 0x36
        /*0052*/ 	.short	(.L_88 - .L_87)
.L_87:
        /*0054*/ 	.word	0x00000008
.L_88:


//--------------------- .nv.info._ZN7cutlass13device_kernelIN5flash11enable_sm90INS1_16FlashAttnFwdSm90INS1_25CollectiveMainloopFwdSm90ILi2EN4cute5tupleIJNS5_1CILi1EEES8_S8_EEENS6_IJNS7_ILi192EEENS7_ILi128EEENS7_ILi64EEEEEELi64ENS_6half_tEfNS_4arch4Sm90ELb0ELb0ELb0ELb1ELb1ELb1ELb0ELb1ELb1ELb1ELb0ELb0EEENS1_21CollectiveEpilogueFwdINS6_IJSA_SC_SB_EEES9_SE_SG_Li384ELb1ELb1ELb0ELb0EEENS1_36VarlenDynamicPersistentTileSchedulerILi192ELi128ELi384ELi128ELb0ELb1ELb1ELb0ELb1ELb1EEEEEEEEEvNT_6ParamsE --------------------------
	.section	.nv.info._ZN7cutlass13device_kernelIN5flash11enable_sm90INS1_16FlashAttnFwdSm90INS1_25CollectiveMainloopFwdSm90ILi2EN4cute5tupleIJNS5_1CILi1EEES8_S8_EEENS6_IJNS7_ILi192EEENS7_ILi128EEENS7_ILi64EEEEEELi64ENS_6half_tEfNS_4arch4Sm90ELb0ELb0ELb0ELb1ELb1ELb1ELb0ELb1ELb1ELb1ELb0ELb0EEENS1_21CollectiveEpilogueFwdINS6_IJSA_SC_SB_EEES9_SE_SG_Li384ELb1ELb1ELb0ELb0EEENS1_36VarlenDynamicPersistentTileSchedulerILi192ELi128ELi384ELi128ELb0ELb1ELb1ELb0ELb1ELb1EEEEEEEEEvNT_6ParamsE,"",@"SHT_CUDA_INFO"
	.sectionflags	@""
	.align	4


	//----- nvinfo : EIATTR_CUDA_API_VERSION
	.align		4
        /*0000*/ 	.byte	0x04, 0x37
        /*0002*/ 	.short	(.L_90 - .L_89)
.L_89:
        /*0004*/ 	.word	0x00000082


	//----- nvinfo : EIATTR_KPARAM_INFO
	.align		4
.L_90:
        /*0008*/ 	.byte	0x04, 0x17
        /*000a*/ 	.short	(.L_92 - .L_91)
.L_91:
        /*000c*/ 	.word	0x00000000
        /*0010*/ 	.short	0x0000
        /*0012*/ 	.short	0x0000
        /*0014*/ 	.byte	0x00, 0xf0, 0x01, 0x2a


	//----- nvinfo : EIATTR_SPARSE_MMA_MASK
	.align		4
.L_92:
        /*0018*/ 	.byte	0x03, 0x50
        /*001a*/ 	.short	0x0000


	//----- nvinfo : EIATTR_MAXREG_COUNT
	.align		4
        /*001c*/ 	.byte	0x03, 0x1b
        /*001e*/ 	.short	0x0080


	//----- nvinfo : EIATTR_MERCURY_ISA_VERSION
	.align		4
        /*0020*/ 	.byte	0x03, 0x5f
        /*0022*/ 	.short	0x0101


	//----- nvinfo : EIATTR_VRC_CTA_INIT_COUNT
	.align		4
        /*0024*/ 	.byte	0x02, 0x4a
	.zero		1
	.zero		1


	//----- nvinfo : EIATTR_EXIT_INSTR_OFFSETS
	.align		4
        /*0028*/ 	.byte	0x04, 0x1c
        /*002a*/ 	.short	(.L_94 - .L_93)


	//   ....[0]....
.L_93:
        /*002c*/ 	.word	0x00000010


	//----- nvinfo : EIATTR_MAX_THREADS
	.align		4
.L_94:
        /*0030*/ 	.byte	0x04, 0x05
        /*0032*/ 	.short	(.L_96 - .L_95)
.L_95:
        /*0034*/ 	.word	0x00000200
        /*0038*/ 	.word	0x00000001
        /*003c*/ 	.word	0x00000001


	//----- nvinfo : EIATTR_CBANK_PARAM_SIZE
	.align		4
.L_96:
        /*0040*/ 	.byte	0x03, 0x19
        /*0042*/ 	.short	0x0a80


	//----- nvinfo : EIATTR_PARAM_CBANK
	.align		4
        /*0044*/ 	.byte	0x04, 0x0a
        /*0046*/ 	.short	(.L_98 - .L_97)
	.align		4
.L_97:
        /*0048*/ 	.word	index@(.nv.constant0._ZN7cutlass13device_kernelIN5flash11enable_sm90INS1_16FlashAttnFwdSm90INS1_25CollectiveMainloopFwdSm90ILi2EN4cute5tupleIJNS5_1CILi1EEES8_S8_EEENS6_IJNS7_ILi192EEENS7_ILi128EEENS7_ILi64EEEEEELi64ENS_6half_tEfNS_4arch4Sm90ELb0ELb0ELb0ELb1ELb1ELb1ELb0ELb1ELb1ELb1ELb0ELb0EEENS1_21CollectiveEpilogueFwdINS6_IJSA_SC_SB_EEES9_SE_SG_Li384ELb1ELb1ELb0ELb0EEENS1_36VarlenDynamicPersistentTileSchedulerILi192ELi128ELi384ELi128ELb0ELb1ELb1ELb0ELb1ELb1EEEEEEEEEvNT_6ParamsE)
        /*004c*/ 	.short	0x0380
        /*004e*/ 	.short	0x0a80


	//----- nvinfo : EIATTR_SW_WAR
	.align		4
.L_98:
        /*0050*/ 	.byte	0x04, 0x36
        /*0052*/ 	.short	(.L_100 - .L_99)
.L_99:
        /*0054*/ 	.word	0x00000008
.L_100:


//--------------------- .nv.info._ZN7cutlass13device_kernelIN5flash11enable_sm90INS1_16FlashAttnFwdSm90INS1_25CollectiveMainloopFwdSm90ILi2EN4cute5tupleIJNS5_1CILi1EEES8_S8_EEENS6_IJNS7_ILi192EEENS7_ILi128EEENS7_ILi64EEEEEELi64ENS_6half_tEfNS_4arch4Sm90ELb0ELb1ELb0ELb0ELb1ELb0ELb0ELb1ELb1ELb1ELb0ELb0EEENS1_21CollectiveEpilogueFwdINS6_IJSA_SC_SB_EEES9_SE_SG_Li384ELb0ELb1ELb0ELb0EEENS1_30DynamicPersistentTileSchedulerILi384ELi128ELb0ELb1ELb1EEEEEEEEEvNT_6ParamsE --------------------------
	.section	.nv.info._ZN7cutlass13device_kernelIN5flash11enable_sm90INS1_16FlashAttnFwdSm90INS1_25CollectiveMainloopFwdSm90ILi2EN4cute5tupleIJNS5_1CILi1EEES8_S8_EEENS6_IJNS7_ILi192EEENS7_ILi128EEENS7_ILi64EEEEEELi64ENS_6half_tEfNS_4arch4Sm90ELb0ELb1ELb0ELb0ELb1ELb0ELb0ELb1ELb1ELb1ELb0ELb0EEENS1_21CollectiveEpilogueFwdINS6_IJSA_SC_SB_EEES9_SE_SG_Li384ELb0ELb1ELb0ELb0EEENS1_30DynamicPersistentTileSchedulerILi384ELi128ELb0ELb1ELb1EEEEEEEEEvNT_6ParamsE,"",@"SHT_CUDA_INFO"
	.sectionflags	@""
	.align	4


	//----- nvinfo : EIATTR_CUDA_API_VERSION
	.align		4
        /*0000*/ 	.byte	0x04, 0x37
        /*0002*/ 	.short	(.L_102 - .L_101)
.L_101:
        /*0004*/ 	.word	0x00000082


	//----- nvinfo : EIATTR_KPARAM_INFO
	.align		4
.L_102:
        /*0008*/ 	.byte	0x04, 0x17
        /*000a*/ 	.short	(.L_104 - .L_103)
.L_103:
        /*000c*/ 	.word	0x00000000
        /*0010*/ 	.short	0x0000
        /*0012*/ 	.short	0x0000
        /*0014*/ 	.byte	0x00, 0xf0, 0x01, 0x2a


	//----- nvinfo : EIATTR_SPARSE_MMA_MASK
	.align		4
.L_104:
        /*0018*/ 	.byte	0x03, 0x50
        /*001a*/ 	.short	0x0000


	//----- nvinfo : EIATTR_MAXREG_COUNT
	.align		4
        /*001c*/ 	.byte	0x03, 0x1b
        /*001e*/ 	.short	0x0080


	//----- nvinfo : EIATTR_MERCURY_ISA_VERSION
	.align		4
        /*0020*/ 	.byte	0x03, 0x5f
        /*0022*/ 	.short	0x0101


	//----- nvinfo : EIATTR_VRC_CTA_INIT_COUNT
	.align		4
        /*0024*/ 	.byte	0x02, 0x4a
	.zero		1
	.zero		1


	//----- nvinfo : EIATTR_EXIT_INSTR_OFFSETS
	.align		4
        /*0028*/ 	.byte	0x04, 0x1c
        /*002a*/ 	.short	(.L_106 - .L_105)


	//   ....[0]....
.L_105:
        /*002c*/ 	.word	0x00000010


	//----- nvinfo : EIATTR_MAX_THREADS
	.align		4
.L_106:
        /*0030*/ 	.byte	0x04, 0x05
        /*0032*/ 	.short	(.L_108 - .L_107)
.L_107:
        /*0034*/ 	.word	0x00000200
        /*0038*/ 	.word	0x00000001
        /*003c*/ 	.word	0x00000001


	//----- nvinfo : EIATTR_CBANK_PARAM_SIZE
	.align		4
.L_108:
        /*0040*/ 	.byte	0x03, 0x19
        /*0042*/ 	.short	0x0a80


	//----- nvinfo : EIATTR_PARAM_CBANK
	.align		4
        /*0044*/ 	.byte	0x04, 0x0a
        /*0046*/ 	.short	(.L_110 - .L_109)
	.align		4
.L_109:
        /*0048*/ 	.word	index@(.nv.constant0._ZN7cutlass13device_kernelIN5flash11enable_sm90INS1_16FlashAttnFwdSm90INS1_25CollectiveMainloopFwdSm90ILi2EN4cute5tupleIJNS5_1CILi1EEES8_S8_EEENS6_IJNS7_ILi192EEENS7_ILi128EEENS7_ILi64EEEEEELi64ENS_6half_tEfNS_4arch4Sm90ELb0ELb1ELb0ELb0ELb1ELb0ELb0ELb1ELb1ELb1ELb0ELb0EEENS1_21CollectiveEpilogueFwdINS6_IJSA_SC_SB_EEES9_SE_SG_Li384ELb0ELb1ELb0ELb0EEENS1_30DynamicPersistentTileSchedulerILi384ELi128ELb0ELb1ELb1EEEEEEEEEvNT_6ParamsE)
        /*004c*/ 	.short	0x0380
        /*004e*/ 	.short	0x0a80


	//----- nvinfo : EIATTR_SW_WAR
	.align		4
.L_110:
        /*0050*/ 	.byte	0x04, 0x36
        /*0052*/ 	.short	(.L_112 - .L_111)
.L_111:
        /*0054*/ 	.word	0x00000008
.L_112:


//--------------------- .nv.info._ZN7cutlass13device_kernelIN5flash11enable_sm90INS1_16FlashAttnFwdSm90INS1_25CollectiveMainloopFwdSm90ILi2EN4cute5tupleIJNS5_1CILi1EEES8_S8_EEENS6_IJNS7_ILi192EEENS7_ILi128EEENS7_ILi64EEEEEELi64ENS_6half_tEfNS_4arch4Sm90ELb0ELb1ELb0ELb1ELb1ELb0ELb0ELb1ELb1ELb1ELb0ELb0EEENS1_21CollectiveEpilogueFwdINS6_IJSA_SC_SB_EEES9_SE_SG_Li384ELb1ELb1ELb0ELb0EEENS1_36VarlenDynamicPersistentTileSchedulerILi192ELi128ELi384ELi128ELb0ELb1ELb1ELb1ELb0ELb1EEEEEEEEEvNT_6ParamsE --------------------------
	.section	.nv.info._ZN7cutlass13device_kernelIN5flash11enable_sm90INS1_16FlashAttnFwdSm90INS1_25CollectiveMainloopFwdSm90ILi2EN4cute5tupleIJNS5_1CILi1EEES8_S8_EEENS6_IJNS7_ILi192EEENS7_ILi128EEENS7_ILi64EEEEEELi64ENS_6half_tEfNS_4arch4Sm90ELb0ELb1ELb0ELb1ELb1ELb0ELb0ELb1ELb1ELb1ELb0ELb0EEENS1_21CollectiveEpilogueFwdINS6_IJSA_SC_SB_EEES9_SE_SG_Li384ELb1ELb1ELb0ELb0EEENS1_36VarlenDynamicPersistentTileSchedulerILi192ELi128ELi384ELi128ELb0ELb1ELb1ELb1ELb0ELb1EEEEEEEEEvNT_6ParamsE,"",@"SHT_CUDA_INFO"
	.sectionflags	@""
	.align	4


	//----- nvinfo : EIATTR_CUDA_API_VERSION
	.align		4
        /*0000*/ 	.byte	0x04, 0x37
        /*0002*/ 	.short	(.L_114 - .L_113)
.L_113:
        /*0004*/ 	.word	0x00000082


	//----- nvinfo : EIATTR_KPARAM_INFO
	.align		4
.L_114:
        /*0008*/ 	.byte	0x04, 0x17
        /*000a*/ 	.short	(.L_116 - .L_115)
.L_115:
        /*000c*/ 	.word	0x00000000
        /*0010*/ 	.short	0x0000
        /*0012*/ 	.short	0x0000
        /*0014*/ 	.byte	0x00, 0xf0, 0x01, 0x2a


	//----- nvinfo : EIATTR_SPARSE_MMA_MASK
	.align		4
.L_116:
        /*0018*/ 	.byte	0x03, 0x50
        /*001a*/ 	.short	0x0000


	//----- nvinfo : EIATTR_MAXREG_COUNT
	.align		4
        /*001c*/ 	.byte	0x03, 0x1b
        /*001e*/ 	.short	0x0080


	//----- nvinfo : EIATTR_MERCURY_ISA_VERSION
	.align		4
        /*0020*/ 	.byte	0x03, 0x5f
        /*0022*/ 	.short	0x0101


	//----- nvinfo : EIATTR_VRC_CTA_INIT_COUNT
	.align		4
        /*0024*/ 	.byte	0x02, 0x4a
	.zero		1
	.zero		1


	//----- nvinfo : EIATTR_EXIT_INSTR_OFFSETS
	.align		4
        /*0028*/ 	.byte	0x04, 0x1c
        /*002a*/ 	.short	(.L_118 - .L_117)


	//   ....[0]....
.L_117:
        /*002c*/ 	.word	0x00000010


	//----- nvinfo : EIATTR_MAX_THREADS
	.align		4
.L_118:
        /*0030*/ 	.byte	0x04, 0x05
        /*0032*/ 	.short	(.L_120 - .L_119)
.L_119:
        /*0034*/ 	.word	0x00000200
        /*0038*/ 	.word	0x00000001
        /*003c*/ 	.word	0x00000001


	//----- nvinfo : EIATTR_CBANK_PARAM_SIZE
	.align		4
.L_120:
        /*0040*/ 	.byte	0x03, 0x19
        /*0042*/ 	.short	0x0a80


	//----- nvinfo : EIATTR_PARAM_CBANK
	.align		4
        /*0044*/ 	.byte	0x04, 0x0a
        /*0046*/ 	.short	(.L_122 - .L_121)
	.align		4
.L_121:
        /*0048*/ 	.word	index@(.nv.constant0._ZN7cutlass13device_kernelIN5flash11enable_sm90INS1_16FlashAttnFwdSm90INS1_25CollectiveMainloopFwdSm90ILi2EN4cute5tupleIJNS5_1CILi1EEES8_S8_EEENS6_IJNS7_ILi192EEENS7_ILi128EEENS7_ILi64EEEEEELi64ENS_6half_tEfNS_4arch4Sm90ELb0ELb1ELb0ELb1ELb1ELb0ELb0ELb1ELb1ELb1ELb0ELb0EEENS1_21CollectiveEpilogueFwdINS6_IJSA_SC_SB_EEES9_SE_SG_Li384ELb1ELb1ELb0ELb0EEENS1_36VarlenDynamicPersistentTileSchedulerILi192ELi128ELi384ELi128ELb0ELb1ELb1ELb1ELb0ELb1EEEEEEEEEvNT_6ParamsE)
        /*004c*/ 	.short	0x0380
        /*004e*/ 	.short	0x0a80


	//----- nvinfo : EIATTR_SW_WAR
	.align		4
.L_122:
        /*0050*/ 	.byte	0x04, 0x36
        /*0052*/ 	.short	(.L_124 - .L_123)
.L_123:
        /*0054*/ 	.word	0x00000008
.L_124:


//--------------------- .nv.info._ZN7cutlass13device_kernelIN5flash11enable_sm90INS1_16FlashAttnFwdSm90INS1_25CollectiveMainloopFwdSm90ILi2EN4cute5tupleIJNS5_1CILi1EEES8_S8_EEENS6_IJNS7_ILi192EEENS7_ILi128EEENS7_ILi64EEEEEELi64ENS_6half_tEfNS_4arch4Sm90ELb0ELb1ELb0ELb1ELb1ELb1ELb0ELb1ELb1ELb1ELb0ELb0EEENS1_21CollectiveEpilogueFwdINS6_IJSA_SC_SB_EEES9_SE_SG_Li384ELb1ELb1ELb0ELb0EEENS1_36VarlenDynamicPersistentTileSchedulerILi192ELi128ELi384ELi128ELb0ELb1ELb1ELb1ELb0ELb1EEEEEEEEEvNT_6ParamsE --------------------------
	.section	.nv.info._ZN7cutlass13device_kernelIN5flash11enable_sm90INS1_16FlashAttnFwdSm90INS1_25CollectiveMainloopFwdSm90ILi2EN4cute5tupleIJNS5_1CILi1EEES8_S8_EEENS6_IJNS7_ILi192EEENS7_ILi128EEENS7_ILi64EEEEEELi64ENS_6half_tEfNS_4arch4Sm90ELb0ELb1ELb0ELb1ELb1ELb1ELb0ELb1ELb1ELb1ELb0ELb0EEENS1_21CollectiveEpilogueFwdINS6_IJSA_SC_SB_EEES9_SE_SG_Li384ELb1ELb1ELb0ELb0EEENS1_36VarlenDynamicPersistentTileSchedulerILi192ELi128ELi384ELi128ELb0ELb1ELb1ELb1ELb0ELb1EEEEEEEEEvNT_6ParamsE,"",@"SHT_CUDA_INFO"
	.sectionflags	@""
	.align	4


	//----- nvinfo : EIATTR_CUDA_API_VERSION
	.align		4
        /*0000*/ 	.byte	0x04, 0x37
        /*0002*/ 	.short	(.L_126 - .L_125)
.L_125:
        /*0004*/ 	.word	0x00000082


	//----- nvinfo : EIATTR_KPARAM_INFO
	.align		4
.L_126:
        /*0008*/ 	.byte	0x04, 0x17
        /*000a*/ 	.short	(.L_128 - .L_127)
.L_127:
        /*000c*/ 	.word	0x00000000
        /*0010*/ 	.short	0x0000
        /*0012*/ 	.short	0x0000
        /*0014*/ 	.byte	0x00, 0xf0, 0x01, 0x2a


	//----- nvinfo : EIATTR_SPARSE_MMA_MASK
	.align		4
.L_128:
        /*0018*/ 	.byte	0x03, 0x50
        /*001a*/ 	.short	0x0000


	//----- nvinfo : EIATTR_MAXREG_COUNT
	.align		4
        /*001c*/ 	.byte	0x03, 0x1b
        /*001e*/ 	.short	0x0080


	//----- nvinfo : EIATTR_MERCURY_ISA_VERSION
	.align		4
        /*0020*/ 	.byte	0x03, 0x5f
        /*0022*/ 	.short	0x0101


	//----- nvinfo : EIATTR_VRC_CTA_INIT_COUNT
	.align		4
        /*0024*/ 	.byte	0x02, 0x4a
	.zero		1
	.zero		1


	//----- nvinfo : EIATTR_EXIT_INSTR_OFFSETS
	.align		4
        /*0028*/ 	.byte	0x04, 0x1c
        /*002a*/ 	.short	(.L_130 - .L_129)


	//   ....[0]....
.L_129:
        /*002c*/ 	.word	0x00000010


	//----- nvinfo : EIATTR_MAX_THREADS
	.align		4
.L_130:
        /*0030*/ 	.byte	0x04, 0x05
        /*0032*/ 	.short	(.L_132 - .L_131)
.L_131:
        /*0034*/ 	.word	0x00000200
        /*0038*/ 	.word	0x00000001
        /*003c*/ 	.word	0x00000001


	//----- nvinfo : EIATTR_CBANK_PARAM_SIZE
	.align		4
.L_132:
        /*0040*/ 	.byte	0x03, 0x19
        /*0042*/ 	.short	0x0a80


	//----- nvinfo : EIATTR_PARAM_CBANK
	.align		4
        /*0044*/ 	.byte	0x04, 0x0a
        /*0046*/ 	.short	(.L_134 - .L_133)
	.align		4
.L_133:
        /*0048*/ 	.word	index@(.nv.constant0._ZN7cutlass13device_kernelIN5flash11enable_sm90INS1_16FlashAttnFwdSm90INS1_25CollectiveMainloopFwdSm90ILi2EN4cute5tupleIJNS5_1CILi1EEES8_S8_EEENS6_IJNS7_ILi192EEENS7_ILi128EEENS7_ILi64EEEEEELi64ENS_6half_tEfNS_4arch4Sm90ELb0ELb1ELb0ELb1ELb1ELb1ELb0ELb1ELb1ELb1ELb0ELb0EEENS1_21CollectiveEpilogueFwdINS6_IJSA_SC_SB_EEES9_SE_SG_Li384ELb1ELb1ELb0ELb0EEENS1_36VarlenDynamicPersistentTileSchedulerILi192ELi128ELi384ELi128ELb0ELb1ELb1ELb1ELb0ELb1EEEEEEEEEvNT_6ParamsE)
        /*004c*/ 	.short	0x0380
        /*004e*/ 	.short	0x0a80


	//----- nvinfo : EIATTR_SW_WAR
	.align		4
.L_134:
        /*0050*/ 	.byte	0x04, 0x36
        /*0052*/ 	.short	(.L_136 - .L_135)
.L_135:
        /*0054*/ 	.word	0x00000008
.L_136:


//--------------------- .nv.info._ZN7cutlass13device_kernelIN5flash11enable_sm90INS1_16FlashAttnFwdSm90INS1_25CollectiveMainloopFwdSm90ILi2EN4cute5tupleIJNS5_1CILi1EEES8_S8_EEENS6_IJNS7_ILi192EEENS7_ILi128EEENS7_ILi64EEEEEELi64ENS_6half_tEfNS_4arch4Sm90ELb1ELb0ELb0ELb0ELb1ELb0ELb0ELb1ELb1ELb1ELb0ELb0EEENS1_21CollectiveEpilogueFwdINS6_IJSA_SC_SB_EEES9_SE_SG_Li384ELb0ELb1ELb0ELb0EEENS1_30DynamicPersistentTileSchedulerILi384ELi128ELb0ELb1ELb1EEEEEEEEEvNT_6ParamsE --------------------------
	.section	.nv.info._ZN7cutlass13device_kernelIN5flash11enable_sm90INS1_16FlashAttnFwdSm90INS1_25CollectiveMainloopFwdSm90ILi2EN4cute5tupleIJNS5_1CILi1EEES8_S8_EEENS6_IJNS7_ILi192EEENS7_ILi128EEENS7_ILi64EEEEEELi64ENS_6half_tEfNS_4arch4Sm90ELb1ELb0ELb0ELb0ELb1ELb0ELb0ELb1ELb1ELb1ELb0ELb0EEENS1_21CollectiveEpilogueFwdINS6_IJSA_SC_SB_EEES9_SE_SG_Li384ELb0ELb1ELb0ELb0EEENS1_30DynamicPersistentTileSchedulerILi384ELi128ELb0ELb1ELb1EEEEEEEEEvNT_6ParamsE,"",@"SHT_CUDA_INFO"
	.sectionflags	@""
	.align	4


	//----- nvinfo : EIATTR_CUDA_API_VERSION
	.align		4
        /*0000*/ 	.byte	0x04, 0x37
        /*0002*/ 	.short	(.L_138 - .L_137)
.L_137:
        /*0004*/ 	.word	0x00000082


	//----- nvinfo : EIATTR_KPARAM_INFO
	.align		4
.L_138:
        /*0008*/ 	.byte	0x04, 0x17
        /*000a*/ 	.short	(.L_140 - .L_139)
.L_139:
        /*000c*/ 	.word	0x00000000
        /*0010*/ 	.short	0x0000
        /*0012*/ 	.short	0x0000
        /*0014*/ 	.byte	0x00, 0xf0, 0x01, 0x2a


	//----- nvinfo : EIATTR_SPARSE_MMA_MASK
	.align		4
.L_140:
        /*0018*/ 	.byte	0x03, 0x50
        /*001a*/ 	.short	0x0000


	//----- nvinfo : EIATTR_MAXREG_COUNT
	.align		4
        /*001c*/ 	.byte	0x03, 0x1b
        /*001e*/ 	.short	0x0080


	//----- nvinfo : EIATTR_MERCURY_ISA_VERSION
	.align		4
        /*0020*/ 	.byte	0x03, 0x5f
        /*0022*/ 	.short	0x0101


	//----- nvinfo : EIATTR_VRC_CTA_INIT_COUNT
	.align		4
        /*0024*/ 	.byte	0x02, 0x4a
	.zero		1
	.zero		1


	//----- nvinfo : EIATTR_EXIT_INSTR_OFFSETS
	.align		4
        /*0028*/ 	.byte	0x04, 0x1c
        /*002a*/ 	.short	(.L_142 - .L_141)


	//   ....[0]....
.L_141:
        /*002c*/ 	.word	0x00000010


	//----- nvinfo : EIATTR_MAX_THREADS
	.align		4
.L_142:
        /*0030*/ 	.byte	0x04, 0x05
        /*0032*/ 	.short	(.L_144 - .L_143)
.L_143:
        /*0034*/ 	.word	0x00000200
        /*0038*/ 	.word	0x00000001
        /*003c*/ 	.word	0x00000001


	//----- nvinfo : EIATTR_CBANK_PARAM_SIZE
	.align		4
.L_144:
        /*0040*/ 	.byte	0x03, 0x19
        /*0042*/ 	.short	0x0a80


	//----- nvinfo : EIATTR_PARAM_CBANK
	.align		4
        /*0044*/ 	.byte	0x04, 0x0a
        /*0046*/ 	.short	(.L_146 - .L_145)
	.align		4
.L_145:
        /*0048*/ 	.word	index@(.nv.constant0._ZN7cutlass13device_kernelIN5flash11enable_sm90INS1_16FlashAttnFwdSm90INS1_25CollectiveMainloopFwdSm90ILi2EN4cute5tupleIJNS5_1CILi1EEES8_S8_EEENS6_IJNS7_ILi192EEENS7_ILi128EEENS7_ILi64EEEEEELi64ENS_6half_tEfNS_4arch4Sm90ELb1ELb0ELb0ELb0ELb1ELb0ELb0ELb1ELb1ELb1ELb0ELb0EEENS1_21CollectiveEpilogueFwdINS6_IJSA_SC_SB_EEES9_SE_SG_Li384ELb0ELb1ELb0ELb0EEENS1_30DynamicPersistentTileSchedulerILi384ELi128ELb0ELb1ELb1EEEEEEEEEvNT_6ParamsE)
        /*004c*/ 	.short	0x0380
        /*004e*/ 	.short	0x0a80


	//----- nvinfo : EIATTR_SW_WAR
	.align		4
.L_146:
        /*0050*/ 	.byte	0x04, 0x36
        /*0052*/ 	.short	(.L_148 - .L_147)
.L_147:
        /*0054*/ 	.word	0x00000008
.L_148:


//--------------------- .nv.info._ZN7cutlass13device_kernelIN5flash11enable_sm90INS1_16FlashAttnFwdSm90INS1_25CollectiveMainloopFwdSm90ILi2EN4cute5tupleIJNS5_1CILi1EEES8_S8_EEENS6_IJNS7_ILi192EEENS7_ILi128EEENS7_ILi64EEEEEELi64ENS_6half_tEfNS_4arch4Sm90ELb1ELb0ELb0ELb1ELb1ELb0ELb0ELb1ELb1ELb1ELb0ELb0EEENS1_21CollectiveEpilogueFwdINS6_IJSA_SC_SB_EEES9_SE_SG_Li384ELb1ELb1ELb0ELb0EEENS1_36VarlenDynamicPersistentTileSchedulerILi192ELi128ELi384ELi128ELb0ELb1ELb1ELb1ELb1ELb1EEEEEEEEEvNT_6ParamsE --------------------------
	.section	.nv.info._ZN7cutlass13device_kernelIN5flash11enable_sm90INS1_16FlashAttnFwdSm90INS1_25CollectiveMainloopFwdSm90ILi2EN4cute5tupleIJNS5_1CILi1EEES8_S8_EEENS6_IJNS7_ILi192EEENS7_ILi128EEENS7_ILi64EEEEEELi64ENS_6half_tEfNS_4arch4Sm90ELb1ELb0ELb0ELb1ELb1ELb0ELb0ELb1ELb1ELb1ELb0ELb0EEENS1_21CollectiveEpilogueFwdINS6_IJSA_SC_SB_EEES9_SE_SG_Li384ELb1ELb1ELb0ELb0EEENS1_36VarlenDynamicPersistentTileSchedulerILi192ELi128ELi384ELi128ELb0ELb1ELb1ELb1ELb1ELb1EEEEEEEEEvNT_6ParamsE,"",@"SHT_CUDA_INFO"
	.sectionflags	@""
	.align	4


	//----- nvinfo : EIATTR_CUDA_API_VERSION
	.align		4
        /*0000*/ 	.byte	0x04, 0x37
        /*0002*/ 	.short	(.L_150 - .L_149)
.L_149:
        /*0004*/ 	.word	0x00000082


	//----- nvinfo : EIATTR_KPARAM_INFO
	.align		4
.L_150:
        /*0008*/ 	.byte	0x04, 0x17
        /*000a*/ 	.short	(.L_152 - .L_151)
.L_151:
        /*000c*/ 	.word	0x00000000
        /*0010*/ 	.short	0x0000
        /*0012*/ 	.short	0x0000
        /*0014*/ 	.byte	0x00, 0xf0, 0x01, 0x2a


	//----- nvinfo : EIATTR_SPARSE_MMA_MASK
	.align		4
.L_152:
        /*0018*/ 	.byte	0x03, 0x50
        /*001a*/ 	.short	0x0000


	//----- nvinfo : EIATTR_MAXREG_COUNT
	.align		4
        /*001c*/ 	.byte	0x03, 0x1b
        /*001e*/ 	.short	0x0080


	//----- nvinfo : EIATTR_MERCURY_ISA_VERSION
	.align		4
        /*0020*/ 	.byte	0x03, 0x5f
        /*0022*/ 	.short	0x0101


	//----- nvinfo : EIATTR_VRC_CTA_INIT_COUNT
	.align		4
        /*0024*/ 	.byte	0x02, 0x4a
	.zero		1
	.zero		1


	//----- nvinfo : EIATTR_EXIT_INSTR_OFFSETS
	.align		4
        /*0028*/ 	.byte	0x04, 0x1c
        /*002a*/ 	.short	(.L_154 - .L_153)


	//   ....[0]....
.L_153:
        /*002c*/ 	.word	0x00000010


	//----- nvinfo : EIATTR_MAX_THREADS
	.align		4
.L_154:
        /*0030*/ 	.byte	0x04, 0x05
        /*0032*/ 	.short	(.L_156 - .L_155)
.L_155:
        /*0034*/ 	.word	0x00000200
        /*0038*/ 	.word	0x00000001
        /*003c*/ 	.word	0x00000001


	//----- nvinfo : EIATTR_CBANK_PARAM_SIZE
	.align		4
.L_156:
        /*0040*/ 	.byte	0x03, 0x19
        /*0042*/ 	.short	0x0a80


	//----- nvinfo : EIATTR_PARAM_CBANK
	.align		4
        /*0044*/ 	.byte	0x04, 0x0a
        /*0046*/ 	.short	(.L_158 - .L_157)
	.align		4
.L_157:
        /*0048*/ 	.word	index@(.nv.constant0._ZN7cutlass13device_kernelIN5flash11enable_sm90INS1_16FlashAttnFwdSm90INS1_25CollectiveMainloopFwdSm90ILi2EN4cute5tupleIJNS5_1CILi1EEES8_S8_EEENS6_IJNS7_ILi192EEENS7_ILi128EEENS7_ILi64EEEEEELi64ENS_6half_tEfNS_4arch4Sm90ELb1ELb0ELb0ELb1ELb1ELb0ELb0ELb1ELb1ELb1ELb0ELb0EEENS1_21CollectiveEpilogueFwdINS6_IJSA_SC_SB_EEES9_SE_SG_Li384ELb1ELb1ELb0ELb0EEENS1_36VarlenDynamicPersistentTileSchedulerILi192ELi128ELi384ELi128ELb0ELb1ELb1ELb1ELb1ELb1EEEEEEEEEvNT_6ParamsE)
        /*004c*/ 	.short	0x0380
        /*004e*/ 	.short	0x0a80


	//----- nvinfo : EIATTR_SW_WAR
	.align		4
.L_158:
        /*0050*/ 	.byte	0x04, 0x36
        /*0052*/ 	.short	(.L_160 - .L_159)
.L_159:
        /*0054*/ 	.word	0x00000008
.L_160:


//--------------------- .nv.info._ZN7cutlass13device_kernelIN5flash11enable_sm90INS1_16FlashAttnFwdSm90INS1_25CollectiveMainloopFwdSm90ILi2EN4cute5tupleIJNS5_1CILi1EEES8_S8_EEENS6_IJNS7_ILi192EEENS7_ILi128EEENS7_ILi64EEEEEELi64ENS_6half_tEfNS_4arch4Sm90ELb1ELb0ELb0ELb1ELb1ELb1ELb0ELb1ELb1ELb1ELb0ELb0EEENS1_21CollectiveEpilogueFwdINS6_IJSA_SC_SB_EEES9_SE_SG_Li384ELb1ELb1ELb0ELb0EEENS1_36VarlenDynamicPersistentTileSchedulerILi192ELi128ELi384ELi128ELb0ELb1ELb1ELb1ELb1ELb1EEEEEEEEEvNT_6ParamsE --------------------------
	.section	.nv.info._ZN7cutlass13device_kernelIN5flash11enable_sm90INS1_16FlashAttnFwdSm90INS1_25CollectiveMainloopFwdSm90ILi2EN4cute5tupleIJNS5_1CILi1EEES8_S8_EEENS6_IJNS7_ILi192EEENS7_ILi128EEENS7_ILi64EEEEEELi64ENS_6half_tEfNS_4arch4Sm90ELb1ELb0ELb0ELb1ELb1ELb1ELb0ELb1ELb1ELb1ELb0ELb0EEENS1_21CollectiveEpilogueFwdINS6_IJSA_SC_SB_EEES9_SE_SG_Li384ELb1ELb1ELb0ELb0EEENS1_36VarlenDynamicPersistentTileSchedulerILi192ELi128ELi384ELi128ELb0ELb1ELb1ELb1ELb1ELb1EEEEEEEEEvNT_6ParamsE,"",@"SHT_CUDA_INFO"
	.sectionflags	@""
	.align	4


	//----- nvinfo : EIATTR_CUDA_API_VERSION
	.align		4
        /*0000*/ 	.byte	0x04, 0x37
        /*0002*/ 	.short	(.L_162 - .L_161)
.L_161:
        /*0004*/ 	.word	0x00000082


	//----- nvinfo : EIATTR_KPARAM_INFO
	.align		4
.L_162:
        /*0008*/ 	.byte	0x04, 0x17
        /*000a*/ 	.short	(.L_164 - .L_163)
.L_163:
        /*000c*/ 	.word	0x00000000
        /*0010*/ 	.short	0x0000
        /*0012*/ 	.short	0x0000
        /*0014*/ 	.byte	0x00, 0xf0, 0x01, 0x2a


	//----- nvinfo : EIATTR_SPARSE_MMA_MASK
	.align		4
.L_164:
        /*0018*/ 	.byte	0x03, 0x50
        /*001a*/ 	.short	0x0000


	//----- nvinfo : EIATTR_MAXREG_COUNT
	.align		4
        /*001c*/ 	.byte	0x03, 0x1b
        /*001e*/ 	.short	0x0080


	//----- nvinfo : EIATTR_MERCURY_ISA_VERSION
	.align		4
        /*0020*/ 	.byte	0x03, 0x5f
        /*0022*/ 	.short	0x0101


	//----- nvinfo : EIATTR_VRC_CTA_INIT_COUNT
	.align		4
        /*0024*/ 	.byte	0x02, 0x4a
	.zero		1
	.zero		1


	//----- nvinfo : EIATTR_EXIT_INSTR_OFFSETS
	.align		4
        /*0028*/ 	.byte	0x04, 0x1c
        /*002a*/ 	.short	(.L_166 - .L_165)


	//   ....[0]....
.L_165:
        /*002c*/ 	.word	0x00000010


	//----- nvinfo : EIATTR_MAX_THREADS
	.align		4
.L_166:
        /*0030*/ 	.byte	0x04, 0x05
        /*0032*/ 	.short	(.L_168 - .L_167)
.L_167:
        /*0034*/ 	.word	0x00000200
        /*0038*/ 	.word	0x00000001
        /*003c*/ 	.word	0x00000001


	//----- nvinfo : EIATTR_CBANK_PARAM_SIZE
	.align		4
.L_168:
        /*0040*/ 	.byte	0x03, 0x19
        /*0042*/ 	.short	0x0a80


	//----- nvinfo : EIATTR_PARAM_CBANK
	.align		4
        /*0044*/ 	.byte	0x04, 0x0a
        /*0046*/ 	.short	(.L_170 - .L_169)
	.align		4
.L_169:
        /*0048*/ 	.word	index@(.nv.constant0._ZN7cutlass13device_kernelIN5flash11enable_sm90INS1_16FlashAttnFwdSm90INS1_25CollectiveMainloopFwdSm90ILi2EN4cute5tupleIJNS5_1CILi1EEES8_S8_EEENS6_IJNS7_ILi192EEENS7_ILi128EEENS7_ILi64EEEEEELi64ENS_6half_tEfNS_4arch4Sm90ELb1ELb0ELb0ELb1ELb1ELb1ELb0ELb1ELb1ELb1ELb0ELb0EEENS1_21CollectiveEpilogueFwdINS6_IJSA_SC_SB_EEES9_SE_SG_Li384ELb1ELb1ELb0ELb0EEENS1_36VarlenDynamicPersistentTileSchedulerILi192ELi128ELi384ELi128ELb0ELb1ELb1ELb1ELb1ELb1EEEEEEEEEvNT_6ParamsE)
        /*004c*/ 	.short	0x0380
        /*004e*/ 	.short	0x0a80


	//----- nvinfo : EIATTR_SW_WAR
	.align		4
.L_170:
        /*0050*/ 	.byte	0x04, 0x36
        /*0052*/ 	.short	(.L_172 - .L_171)
.L_171:
        /*0054*/ 	.word	0x00000008
.L_172:


//--------------------- .nv.callgraph             --------------------------
	.section	.nv.callgraph,"",@"SHT_CUDA_CALLGRAPH"
	.align	4
	.sectionentsize	8
	.align		4
        /*0000*/ 	.word	0x00000000
	.align		4
        /*0004*/ 	.word	0xffffffff
	.align		4
        /*0008*/ 	.word	0x00000000
	.align		4
        /*000c*/ 	.word	0xfffffffe
	.align		4
        /*0010*/ 	.word	0x00000000
	.align		4
        /*0014*/ 	.word	0xfffffffd
	.align		4
        /*0018*/ 	.word	0x00000000
	.align		4
        /*001c*/ 	.word	0xfffffffc


//--------------------- .nv.constant4             --------------------------
	.section	.nv.constant4,"a",@progbits
	.align	8
	.align		8
.nv.constant4:
        /*0000*/ 	.dword	_ZN71_INTERNAL_5862e68d_35_flash_fwd_hdim64_fp16_paged_sm90_cu_21e1f8cb_35134cuda3std3__45__cpo5beginE
	.align		8
        /*0008*/ 	.dword	_ZN71_INTERNAL_5862e68d_35_flash_fwd_hdim64_fp16_paged_sm90_cu_21e1f8cb_35134cuda3std3__45__cpo3endE
	.align		8
        /*0010*/ 	.dword	_ZN71_INTERNAL_5862e68d_35_flash_fwd_hdim64_fp16_paged_sm90_cu_21e1f8cb_35134cuda3std3__45__cpo6cbeginE
	.align		8
        /*0018*/ 	.dword	_ZN71_INTERNAL_5862e68d_35_flash_fwd_hdim64_fp16_paged_sm90_cu_21e1f8cb_35134cuda3std3__45__cpo4cendE
	.align		8
        /*0020*/ 	.dword	_ZN71_INTERNAL_5862e68d_35_flash_fwd_hdim64_fp16_paged_sm90_cu_21e1f8cb_35134cuda3std3__473_GLOBAL__N__5862e68d_35_flash_fwd_hdim64_fp16_paged_sm90_cu_21e1f8cb_35136ignoreE
	.align		8
        /*0028*/ 	.dword	_ZN71_INTERNAL_5862e68d_35_flash_fwd_hdim64_fp16_paged_sm90_cu_21e1f8cb_35134cuda3std3__419piecewise_constructE
	.align		8
        /*0030*/ 	.dword	_ZN71_INTERNAL_5862e68d_35_flash_fwd_hdim64_fp16_paged_sm90_cu_21e1f8cb_35134cuda3std3__48in_placeE
	.align		8
        /*0038*/ 	.dword	_ZN71_INTERNAL_5862e68d_35_flash_fwd_hdim64_fp16_paged_sm90_cu_21e1f8cb_35134cuda3std6ranges3__45__cpo4swapE
	.align		8
        /*0040*/ 	.dword	_ZN71_INTERNAL_5862e68d_35_flash_fwd_hdim64_fp16_paged_sm90_cu_21e1f8cb_35134cuda3std6ranges3__45__cpo9iter_moveE
	.align		8
        /*0048*/ 	.dword	_ZN71_INTERNAL_5862e68d_35_flash_fwd_hdim64_fp16_paged_sm90_cu_21e1f8cb_35134cute7productE
	.align		8
        /*0050*/ 	.dword	_ZN71_INTERNAL_5862e68d_35_flash_fwd_hdim64_fp16_paged_sm90_cu_21e1f8cb_35134cute1_E


//--------------------- .text._ZN7cutlass13device_kernelIN5flash11enable_sm90INS1_16FlashAttnFwdSm90INS1_25CollectiveMainloopFwdSm90ILi2EN4cute5tupleIJNS5_1CILi1EEES8_S8_EEENS6_IJNS7_ILi192EEENS7_ILi128EEENS7_ILi64EEEEEELi64ENS_6half_tEfNS_4arch4Sm90ELb0ELb0ELb0ELb0ELb1ELb0ELb0ELb1ELb1ELb1ELb0ELb0EEENS1_21CollectiveEpilogueFwdINS6_IJSA_SC_SB_EEES9_SE_SG_Li384ELb0ELb1ELb0ELb0EEENS1_29StaticPersistentTileSchedulerILb0EEEEEEEEEvNT_6ParamsE --------------------------
	.section	.text._ZN7cutlass13device_kernelIN5flash11enable_sm90INS1_16FlashAttnFwdSm90INS1_25CollectiveMainloopFwdSm90ILi2EN4cute5tupleIJNS5_1CILi1EEES8_S8_EEENS6_IJNS7_ILi192EEENS7_ILi128EEENS7_ILi64EEEEEELi64ENS_6half_tEfNS_4arch4Sm90ELb0ELb0ELb0ELb0ELb1ELb0ELb0ELb1ELb1ELb1ELb0ELb0EEENS1_21CollectiveEpilogueFwdINS6_IJSA_SC_SB_EEES9_SE_SG_Li384ELb0ELb1ELb0ELb0EEENS1_29StaticPersistentTileSchedulerILb0EEEEEEEEEvNT_6ParamsE,"ax",@progbits
	.align	128
.text._ZN7cutlass13device_kernelIN5flash11enable_sm90INS1_16FlashAttnFwdSm90INS1_25CollectiveMainloopFwdSm90ILi2EN4cute5tupleIJNS5_1CILi1EEES8_S8_EEENS6_IJNS7_ILi192EEENS7_ILi128EEENS7_ILi64EEEEEELi64ENS_6half_tEfNS_4arch4Sm90ELb0ELb0ELb0ELb0ELb1ELb0ELb0ELb1ELb1ELb1ELb0ELb0EEENS1_21CollectiveEpilogueFwdINS6_IJSA_SC_SB_EEES9_SE_SG_Li384ELb0ELb1ELb0ELb0EEENS1_29StaticPersistentTileSchedulerILb0EEEEEEEEEvNT_6ParamsE:
        .type           _ZN7cutlass13device_kernelIN5flash11enable_sm90INS1_16FlashAttnFwdSm90INS1_25CollectiveMainloopFwdSm90ILi2EN4cute5tupleIJNS5_1CILi1EEES8_S8_EEENS6_IJNS7_ILi192EEENS7_ILi128EEENS7_ILi64EEEEEELi64ENS_6half_tEfNS_4arch4Sm90ELb0ELb0ELb0ELb0ELb1ELb0ELb0ELb1ELb1ELb1ELb0ELb0EEENS1_21CollectiveEpilogueFwdINS6_IJSA_SC_SB_EEES9_SE_SG_Li384ELb0ELb1ELb0ELb0EEENS1_29StaticPersistentTileSchedulerILb0EEEEEEEEEvNT_6ParamsE,@function
        .size           _ZN7cutlass13device_kernelIN5flash11enable_sm90INS1_16FlashAttnFwdSm90INS1_25CollectiveMainloopFwdSm90ILi2EN4cute5tupleIJNS5_1CILi1EEES8_S8_EEENS6_IJNS7_ILi192EEENS7_ILi128EEENS7_ILi64EEEEEELi64ENS_6half_tEfNS_4arch4Sm90ELb0ELb0ELb0ELb0ELb1ELb0ELb0ELb1ELb1ELb1ELb0ELb0EEENS1_21CollectiveEpilogueFwdINS6_IJSA_SC_SB_EEES9_SE_SG_Li384ELb0ELb1ELb0ELb0EEENS1_29StaticPersistentTileSchedulerILb0EEEEEEEEEvNT_6ParamsE,(.L_x_9 - _ZN7cutlass13device_kernelIN5flash11enable_sm90INS1_16FlashAttnFwdSm90INS1_25CollectiveMainloopFwdSm90ILi2EN4cute5tupleIJNS5_1CILi1EEES8_S8_EEENS6_IJNS7_ILi192EEENS7_ILi128EEENS7_ILi64EEEEEELi64ENS_6half_tEfNS_4arch4Sm90ELb0ELb0ELb0ELb0ELb1ELb0ELb0ELb1ELb1ELb1ELb0ELb0EEENS1_21CollectiveEpilogueFwdINS6_IJSA_SC_SB_EEES9_SE_SG_Li384ELb0ELb1ELb0ELb0EEENS1_29StaticPersistentTileSchedulerILb0EEEEEEEEEvNT_6ParamsE)
        .other          _ZN7cutlass13device_kernelIN5flash11enable_sm90INS1_16FlashAttnFwdSm90INS1_25CollectiveMainloopFwdSm90ILi2EN4cute5tupleIJNS5_1CILi1EEES8_S8_EEENS6_IJNS7_ILi192EEENS7_ILi128EEENS7_ILi64EEEEEELi64ENS_6half_tEfNS_4arch4Sm90ELb0ELb0ELb0ELb0ELb1ELb0ELb0ELb1ELb1ELb1ELb0ELb0EEENS1_21CollectiveEpilogueFwdINS6_IJSA_SC_SB_EEES9_SE_SG_Li384ELb0ELb1ELb0ELb0EEENS1_29StaticPersistentTileSchedulerILb0EEEEEEEEEvNT_6ParamsE,@"STO_CUDA_ENTRY STV_DEFAULT"
_ZN7cutlass13device_kernelIN5flash11enable_sm90INS1_16FlashAttnFwdSm90INS1_25CollectiveMainloopFwdSm90ILi2EN4cute5tupleIJNS5_1CILi1EEES8_S8_EEENS6_IJNS7_ILi192EEENS7_ILi128EEENS7_ILi64EEEEEELi64ENS_6half_tEfNS_4arch4Sm90ELb0ELb0ELb0ELb0ELb1ELb0ELb0ELb1ELb1ELb1ELb0ELb0EEENS1_21CollectiveEpilogueFwdINS6_IJSA_SC_SB_EEES9_SE_SG_Li384ELb0ELb1ELb0ELb0EEENS1_29StaticPersistentTileSchedulerILb0EEEEEEEEEvNT_6ParamsE:
[----:B------:R-:W-:Y:S01]  /*0000*/  LDC R1, c[0x0][0x37c] ;  /* 0x0000df00ff017b82 */ /* 0x000fe20000000800 */
[----:B------:R-:W-:Y:S05]  /*0010*/  EXIT ;  /* 0x000000000000794d */ /* 0x000fea0003800000 */
.L_x_0:
[----:B------:R-:W-:-:S00]  /*0020*/  BRA `(.L_x_0) ;  /* 0xfffffffc00fc7947 */ /* 0x000fc0000383ffff */
[----:B------:R-:W-:-:S00]  /*0030*/  NOP ;  /* 0x0000000000007918 */ /* 0x000fc00000000000 */
        /* <DEDUP_REMOVED lines=12> */
.L_x_9:


//--------------------- .text._ZN7cutlass13device_kernelIN5flash11enable_sm90INS1_16FlashAttnFwdSm90INS1_25CollectiveMainloopFwdSm90ILi2EN4cute5tupleIJNS5_1CILi1EEES8_S8_EEENS6_IJNS7_ILi192EEENS7_ILi128EEENS7_ILi64EEEEEELi64ENS_6half_tEfNS_4arch4Sm90ELb0ELb0ELb0ELb1ELb1ELb0ELb0ELb1ELb1ELb1ELb0ELb0EEENS1_21CollectiveEpilogueFwdINS6_IJSA_SC_SB_EEES9_SE_SG_Li384ELb1ELb1ELb0ELb0EEENS1_36VarlenDynamicPersistentTileSchedulerILi192ELi128ELi384ELi128ELb0ELb1ELb1ELb0ELb1ELb1EEEEEEEEEvNT_6ParamsE --------------------------
	.section	.text._ZN7cutlass13device_kernelIN5flash11enable_sm90INS1_16FlashAttnFwdSm90INS1_25CollectiveMainloopFwdSm90ILi2EN4cute5tupleIJNS5_1CILi1EEES8_S8_EEENS6_IJNS7_ILi192EEENS7_ILi128EEENS7_ILi64EEEEEELi64ENS_6half_tEfNS_4arch4Sm90ELb0ELb0ELb0ELb1ELb1ELb0ELb0ELb1ELb1ELb1ELb0ELb0EEENS1_21CollectiveEpilogueFwdINS6_IJSA_SC_SB_EEES9_SE_SG_Li384ELb1ELb1ELb0ELb0EEENS1_36VarlenDynamicPersistentTileSchedulerILi192ELi128ELi384ELi128ELb0ELb1ELb1ELb0ELb1ELb1EEEEEEEEEvNT_6ParamsE,"ax",@progbits
	.align	128
.text._ZN7cutlass13device_kernelIN5flash11enable_sm90INS1_16FlashAttnFwdSm90INS1_25CollectiveMainloopFwdSm90ILi2EN4cute5tupleIJNS5_1CILi1EEES8_S8_EEENS6_IJNS7_ILi192EEENS7_ILi128EEENS7_ILi64EEEEEELi64ENS_6half_tEfNS_4arch4Sm90ELb0ELb0ELb0ELb1ELb1ELb0ELb0ELb1ELb1ELb1ELb0ELb0EEENS1_21CollectiveEpilogueFwdINS6_IJSA_SC_SB_EEES9_SE_SG_Li384ELb1ELb1ELb0ELb0EEENS1_36VarlenDynamicPersistentTileSchedulerILi192ELi128ELi384ELi128ELb0ELb1ELb1ELb0ELb1ELb1EEEEEEEEEvNT_6ParamsE:
        .type           _ZN7cutlass13device_kernelIN5flash11enable_sm90INS1_16FlashAttnFwdSm90INS1_25CollectiveMainloopFwdSm90ILi2EN4cute5tupleIJNS5_1CILi1EEES8_S8_EEENS6_IJNS7_ILi192EEENS7_ILi128EEENS7_ILi64EEEEEELi64ENS_6half_tEfNS_4arch4Sm90ELb0ELb0ELb0ELb1ELb1ELb0ELb0ELb1ELb1ELb1ELb0ELb0EEENS1_21CollectiveEpilogueFwdINS6_IJSA_SC_SB_EEES9_SE_SG_Li384ELb1ELb1ELb0ELb0EEENS1_36VarlenDynamicPersistentTileSchedulerILi192ELi128ELi384ELi128ELb0ELb1ELb1ELb0ELb1ELb1EEEEEEEEEvNT_6ParamsE,@function
        .size           _ZN7cutlass13device_kernelIN5flash11enable_sm90INS1_16FlashAttnFwdSm90INS1_25CollectiveMainloopFwdSm90ILi2EN4cute5tupleIJNS5_1CILi1EEES8_S8_EEENS6_IJNS7_ILi192EEENS7_ILi128EEENS7_ILi64EEEEEELi64ENS_6half_tEfNS_4arch4Sm90ELb0ELb0ELb0ELb1ELb1ELb0ELb0ELb1ELb1ELb1ELb0ELb0EEENS1_21CollectiveEpilogueFwdINS6_IJSA_SC_SB_EEES9_SE_SG_Li384ELb1ELb1ELb0ELb0EEENS1_36VarlenDynamicPersistentTileSchedulerILi192ELi128ELi384ELi128ELb0ELb1ELb1ELb0ELb1ELb1EEEEEEEEEvNT_6ParamsE,(.L_x_10 - _ZN7cutlass13device_kernelIN5flash11enable_sm90INS1_16FlashAttnFwdSm90INS1_25CollectiveMainloopFwdSm90ILi2EN4cute5tupleIJNS5_1CILi1EEES8_S8_EEENS6_IJNS7_ILi192EEENS7_ILi128EEENS7_ILi64EEEEEELi64ENS_6half_tEfNS_4arch4Sm90ELb0ELb0ELb0ELb1ELb1ELb0ELb0ELb1ELb1ELb1ELb0ELb0EEENS1_21CollectiveEpilogueFwdINS6_IJSA_SC_SB_EEES9_SE_SG_Li384ELb1ELb1ELb0ELb0EEENS1_36VarlenDynamicPersistentTileSchedulerILi192ELi128ELi384ELi128ELb0ELb1ELb1ELb0ELb1ELb1EEEEEEEEEvNT_6ParamsE)
        .other          _ZN7cutlass13device_kernelIN5flash11enable_sm90INS1_16FlashAttnFwdSm90INS1_25CollectiveMainloopFwdSm90ILi2EN4cute5tupleIJNS5_1CILi1EEES8_S8_EEENS6_IJNS7_ILi192EEENS7_ILi128EEENS7_ILi64EEEEEELi64ENS_6half_tEfNS_4arch4Sm90ELb0ELb0ELb0ELb1ELb1ELb0ELb0ELb1ELb1ELb1ELb0ELb0EEENS1_21CollectiveEpilogueFwdINS6_IJSA_SC_SB_EEES9_SE_SG_Li384ELb1ELb1ELb0ELb0EEENS1_36VarlenDynamicPersistentTileSchedulerILi192ELi128ELi384ELi128ELb0ELb1ELb1ELb0ELb1ELb1EEEEEEEEEvNT_6ParamsE,@"STO_CUDA_ENTRY STV_DEFAULT"
_ZN7cutlass13device_kernelIN5flash11enable_sm90INS1_16FlashAttnFwdSm90INS1_25CollectiveMainloopFwdSm90ILi2EN4cute5tupleIJNS5_1CILi1EEES8_S8_EEENS6_IJNS7_ILi192EEENS7_ILi128EEENS7_ILi64EEEEEELi64ENS_6half_tEfNS_4arch4Sm90ELb0ELb0ELb0ELb1ELb1ELb0ELb0ELb1ELb1ELb1ELb0ELb0EEENS1_21CollectiveEpilogueFwdINS6_IJSA_SC_SB_EEES9_SE_SG_Li384ELb1ELb1ELb0ELb0EEENS1_36VarlenDynamicPersistentTileSchedulerILi192ELi128ELi384ELi128ELb0ELb1ELb1ELb0ELb1ELb1EEEEEEEEEvNT_6ParamsE:
[----:B------:R-:W-:Y:S01]  /*0000*/  LDC R1, c[0x0][0x37c] ;  /* 0x0000df00ff017b82 */ /* 0x000fe20000000800 */
[----:B------:R-:W-:Y:S05]  /*0010*/  EXIT ;  /* 0x000000000000794d */ /* 0x000fea0003800000 */
.L_x_1:
        /* <DEDUP_REMOVED lines=14> */
.L_x_10:


//--------------------- .text._ZN7cutlass13device_kernelIN5flash11enable_sm90INS1_16FlashAttnFwdSm90INS1_25CollectiveMainloopFwdSm90ILi2EN4cute5tupleIJNS5_1CILi1EEES8_S8_EEENS6_IJNS7_ILi192EEENS7_ILi128EEENS7_ILi64EEEEEELi64ENS_6half_tEfNS_4arch4Sm90ELb0ELb0ELb0ELb1ELb1ELb1ELb0ELb1ELb1ELb1ELb0ELb0EEENS1_21CollectiveEpilogueFwdINS6_IJSA_SC_SB_EEES9_SE_SG_Li384ELb1ELb1ELb0ELb0EEENS1_36VarlenDynamicPersistentTileSchedulerILi192ELi128ELi384ELi128ELb0ELb1ELb1ELb0ELb1ELb1EEEEEEEEEvNT_6ParamsE --------------------------
	.section	.text._ZN7cutlass13device_kernelIN5flash11enable_sm90INS1_16FlashAttnFwdSm90INS1_25CollectiveMainloopFwdSm90ILi2EN4cute5tupleIJNS5_1CILi1EEES8_S8_EEENS6_IJNS7_ILi192EEENS7_ILi128EEENS7_ILi64EEEEEELi64ENS_6half_tEfNS_4arch4Sm90ELb0ELb0ELb0ELb1ELb1ELb1ELb0ELb1ELb1ELb1ELb0ELb0EEENS1_21CollectiveEpilogueFwdINS6_IJSA_SC_SB_EEES9_SE_SG_Li384ELb1ELb1ELb0ELb0EEENS1_36VarlenDynamicPersistentTileSchedulerILi192ELi128ELi384ELi128ELb0ELb1ELb1ELb0ELb1ELb1EEEEEEEEEvNT_6ParamsE,"ax",@progbits
	.align	128
.text._ZN7cutlass13device_kernelIN5flash11enable_sm90INS1_16FlashAttnFwdSm90INS1_25CollectiveMainloopFwdSm90ILi2EN4cute5tupleIJNS5_1CILi1EEES8_S8_EEENS6_IJNS7_ILi192EEENS7_ILi128EEENS7_ILi64EEEEEELi64ENS_6half_tEfNS_4arch4Sm90ELb0ELb0ELb0ELb1ELb1ELb1ELb0ELb1ELb1ELb1ELb0ELb0EEENS1_21CollectiveEpilogueFwdINS6_IJSA_SC_SB_EEES9_SE_SG_Li384ELb1ELb1ELb0ELb0EEENS1_36VarlenDynamicPersistentTileSchedulerILi192ELi128ELi384ELi128ELb0ELb1ELb1ELb0ELb1ELb1EEEEEEEEEvNT_6ParamsE:
        .type           _ZN7cutlass13device_kernelIN5flash11enable_sm90INS1_16FlashAttnFwdSm90INS1_25CollectiveMainloopFwdSm90ILi2EN4cute5tupleIJNS5_1CILi1EEES8_S8_EEENS6_IJNS7_ILi192EEENS7_ILi128EEENS7_ILi64EEEEEELi64ENS_6half_tEfNS_4arch4Sm90ELb0ELb0ELb0ELb1ELb1ELb1ELb0ELb1ELb1ELb1ELb0ELb0EEENS1_21CollectiveEpilogueFwdINS6_IJSA_SC_SB_EEES9_SE_SG_Li384ELb1ELb1ELb0ELb0EEENS1_36VarlenDynamicPersistentTileSchedulerILi192ELi128ELi384ELi128ELb0ELb1ELb1ELb0ELb1ELb1EEEEEEEEEvNT_6ParamsE,@function
        .size           _ZN7cutlass13device_kernelIN5flash11enable_sm90INS1_16FlashAttnFwdSm90INS1_25CollectiveMainloopFwdSm90ILi2EN4cute5tupleIJNS5_1CILi1EEES8_S8_EEENS6_IJNS7_ILi192EEENS7_ILi128EEENS7_ILi64EEEEEELi64ENS_6half_tEfNS_4arch4Sm90ELb0ELb0ELb0ELb1ELb1ELb1ELb0ELb1ELb1ELb1ELb0ELb0EEENS1_21CollectiveEpilogueFwdINS6_IJSA_SC_SB_EEES9_SE_SG_Li384ELb1ELb1ELb0ELb0EEENS1_36VarlenDynamicPersistentTileSchedulerILi192ELi128ELi384ELi128ELb0ELb1ELb1ELb0ELb1ELb1EEEEEEEEEvNT_6ParamsE,(.L_x_11 - _ZN7cutlass13device_kernelIN5flash11enable_sm90INS1_16FlashAttnFwdSm90INS1_25CollectiveMainloopFwdSm90ILi2EN4cute5tupleIJNS5_1CILi1EEES8_S8_EEENS6_IJNS7_ILi192EEENS7_ILi128EEENS7_ILi64EEEEEELi64ENS_6half_tEfNS_4arch4Sm90ELb0ELb0ELb0ELb1ELb1ELb1ELb0ELb1ELb1ELb1ELb0ELb0EEENS1_21CollectiveEpilogueFwdINS6_IJSA_SC_SB_EEES9_SE_SG_Li384ELb1ELb1ELb0ELb0EEENS1_36VarlenDynamicPersistentTileSchedulerILi192ELi128ELi384ELi128ELb0ELb1ELb1ELb0ELb1ELb1EEEEEEEEEvNT_6ParamsE)
        .other          _ZN7cutlass13device_kernelIN5flash11enable_sm90INS1_16FlashAttnFwdSm90INS1_25CollectiveMainloopFwdSm90ILi2EN4cute5tupleIJNS5_1CILi1EEES8_S8_EEENS6_IJNS7_ILi192EEENS7_ILi128EEENS7_ILi64EEEEEELi64ENS_6half_tEfNS_4arch4Sm90ELb0ELb0ELb0ELb1ELb1ELb1ELb0ELb1ELb1ELb1ELb0ELb0EEENS1_21CollectiveEpilogueFwdINS6_IJSA_SC_SB_EEES9_SE_SG_Li384ELb1ELb1ELb0ELb0EEENS1_36VarlenDynamicPersistentTileSchedulerILi192ELi128ELi384ELi128ELb0ELb1ELb1ELb0ELb1ELb1EEEEEEEEEvNT_6ParamsE,@"STO_CUDA_ENTRY STV_DEFAULT"
_ZN7cutlass13device_kernelIN5flash11enable_sm90INS1_16FlashAttnFwdSm90INS1_25CollectiveMainloopFwdSm90ILi2EN4cute5tupleIJNS5_1CILi1EEES8_S8_EEENS6_IJNS7_ILi192EEENS7_ILi128EEENS7_ILi64EEEEEELi64ENS_6half_tEfNS_4arch4Sm90ELb0ELb0ELb0ELb1ELb1ELb1ELb0ELb1ELb1ELb1ELb0ELb0EEENS1_21CollectiveEpilogueFwdINS6_IJSA_SC_SB_EEES9_SE_SG_Li384ELb1ELb1ELb0ELb0EEENS1_36VarlenDynamicPersistentTileSchedulerILi192ELi128ELi384ELi128ELb0ELb1ELb1ELb0ELb1ELb1EEEEEEEEEvNT_6ParamsE:
[----:B------:R-:W-:Y:S01]  /*0000*/  LDC R1, c[0x0][0x37c] ;  /* 0x0000df00ff017b82 */ /* 0x000fe20000000800 */
[----:B------:R-:W-:Y:S05]  /*0010*/  EXIT ;  /* 0x000000000000794d */ /* 0x000fea0003800000 */
.L_x_2:
        /* <DEDUP_REMOVED lines=14> */
.L_x_11:


//--------------------- .text._ZN7cutlass13device_kernelIN5flash11enable_sm90INS1_16FlashAttnFwdSm90INS1_25CollectiveMainloopFwdSm90ILi2EN4cute5tupleIJNS5_1CILi1EEES8_S8_EEENS6_IJNS7_ILi192EEENS7_ILi128EEENS7_ILi64EEEEEELi64ENS_6half_tEfNS_4arch4Sm90ELb0ELb1ELb0ELb0ELb1ELb0ELb0ELb1ELb1ELb1ELb0ELb0EEENS1_21CollectiveEpilogueFwdINS6_IJSA_SC_SB_EEES9_SE_SG_Li384ELb0ELb1ELb0ELb0EEENS1_30DynamicPersistentTileSchedulerILi384ELi128ELb0ELb1ELb1EEEEEEEEEvNT_6ParamsE --------------------------
	.section	.text._ZN7cutlass13device_kernelIN5flash11enable_sm90INS1_16FlashAttnFwdSm90INS1_25CollectiveMainloopFwdSm90ILi2EN4cute5tupleIJNS5_1CILi1EEES8_S8_EEENS6_IJNS7_ILi192EEENS7_ILi128EEENS7_ILi64EEEEEELi64ENS_6half_tEfNS_4arch4Sm90ELb0ELb1ELb0ELb0ELb1ELb0ELb0ELb1ELb1ELb1ELb0ELb0EEENS1_21CollectiveEpilogueFwdINS6_IJSA_SC_SB_EEES9_SE_SG_Li384ELb0ELb1ELb0ELb0EEENS1_30DynamicPersistentTileSchedulerILi384ELi128ELb0ELb1ELb1EEEEEEEEEvNT_6ParamsE,"ax",@progbits
	.align	128
.text._ZN7cutlass13device_kernelIN5flash11enable_sm90INS1_16FlashAttnFwdSm90INS1_25CollectiveMainloopFwdSm90ILi2EN4cute5tupleIJNS5_1CILi1EEES8_S8_EEENS6_IJNS7_ILi192EEENS7_ILi128EEENS7_ILi64EEEEEELi64ENS_6half_tEfNS_4arch4Sm90ELb0ELb1ELb0ELb0ELb1ELb0ELb0ELb1ELb1ELb1ELb0ELb0EEENS1_21CollectiveEpilogueFwdINS6_IJSA_SC_SB_EEES9_SE_SG_Li384ELb0ELb1ELb0ELb0EEENS1_30DynamicPersistentTileSchedulerILi384ELi128ELb0ELb1ELb1EEEEEEEEEvNT_6ParamsE:
        .type           _ZN7cutlass13device_kernelIN5flash11enable_sm90INS1_16FlashAttnFwdSm90INS1_25CollectiveMainloopFwdSm90ILi2EN4cute5tupleIJNS5_1CILi1EEES8_S8_EEENS6_IJNS7_ILi192EEENS7_ILi128EEENS7_ILi64EEEEEELi64ENS_6half_tEfNS_4arch4Sm90ELb0ELb1ELb0ELb0ELb1ELb0ELb0ELb1ELb1ELb1ELb0ELb0EEENS1_21CollectiveEpilogueFwdINS6_IJSA_SC_SB_EEES9_SE_SG_Li384ELb0ELb1ELb0ELb0EEENS1_30DynamicPersistentTileSchedulerILi384ELi128ELb0ELb1ELb1EEEEEEEEEvNT_6ParamsE,@function
        .size           _ZN7cutlass13device_kernelIN5flash11enable_sm90INS1_16FlashAttnFwdSm90INS1_25CollectiveMainloopFwdSm90ILi2EN4cute5tupleIJNS5_1CILi1EEES8_S8_EEENS6_IJNS7_ILi192EEENS7_ILi128EEENS7_ILi64EEEEEELi64ENS_6half_tEfNS_4arch4Sm90ELb0ELb1ELb0ELb0ELb1ELb0ELb0ELb1ELb1ELb1ELb0ELb0EEENS1_21CollectiveEpilogueFwdINS6_IJSA_SC_SB_EEES9_SE_SG_Li384ELb0ELb1ELb0ELb0EEENS1_30DynamicPersistentTileSchedulerILi384ELi128ELb0ELb1ELb1EEEEEEEEEvNT_6ParamsE,(.L_x_12 - _ZN7cutlass13device_kernelIN5flash11enable_sm90INS1_16FlashAttnFwdSm90INS1_25CollectiveMainloopFwdSm90ILi2EN4cute5tupleIJNS5_1CILi1EEES8_S8_EEENS6_IJNS7_ILi192EEENS7_ILi128EEENS7_ILi64EEEEEELi64ENS_6half_tEfNS_4arch4Sm90ELb0ELb1ELb0ELb0ELb1ELb0ELb0ELb1ELb1ELb1ELb0ELb0EEENS1_21CollectiveEpilogueFwdINS6_IJSA_SC_SB_EEES9_SE_SG_Li384ELb0ELb1ELb0ELb0EEENS1_30DynamicPersistentTileSchedulerILi384ELi128ELb0ELb1ELb1EEEEEEEEEvNT_6ParamsE)
        .other          _ZN7cutlass13device_kernelIN5flash11enable_sm90INS1_16FlashAttnFwdSm90INS1_25CollectiveMainloopFwdSm90ILi2EN4cute5tupleIJNS5_1CILi1EEES8_S8_EEENS6_IJNS7_ILi192EEENS7_ILi128EEENS7_ILi64EEEEEELi64ENS_6half_tEfNS_4arch4Sm90ELb0ELb1ELb0ELb0ELb1ELb0ELb0ELb1ELb1ELb1ELb0ELb0EEENS1_21CollectiveEpilogueFwdINS6_IJSA_SC_SB_EEES9_SE_SG_Li384ELb0ELb1ELb0ELb0EEENS1_30DynamicPersistentTileSchedulerILi384ELi128ELb0ELb1ELb1EEEEEEEEEvNT_6ParamsE,@"STO_CUDA_ENTRY STV_DEFAULT"
_ZN7cutlass13device_kernelIN5flash11enable_sm90INS1_16FlashAttnFwdSm90INS1_25CollectiveMainloopFwdSm90ILi2EN4cute5tupleIJNS5_1CILi1EEES8_S8_EEENS6_IJNS7_ILi192EEENS7_ILi128EEENS7_ILi64EEEEEELi64ENS_6half_tEfNS_4arch4Sm90ELb0ELb1ELb0ELb0ELb1ELb0ELb0ELb1ELb1ELb1ELb0ELb0EEENS1_21CollectiveEpilogueFwdINS6_IJSA_SC_SB_EEES9_SE_SG_Li384ELb0ELb1ELb0ELb0EEENS1_30DynamicPersistentTileSchedulerILi384ELi128ELb0ELb1ELb1EEEEEEEEEvNT_6ParamsE:
[----:B------:R-:W-:Y:S01]  /*0000*/  LDC R1, c[0x0][0x37c] ;  /* 0x0000df00ff017b82 */ /* 0x000fe20000000800 */
[----:B------:R-:W-:Y:S05]  /*0010*/  EXIT ;  /* 0x000000000000794d */ /* 0x000fea0003800000 */
.L_x_3:
        /* <DEDUP_REMOVED lines=14> */
.L_x_12:


//--------------------- .text._ZN7cutlass13device_kernelIN5flash11enable_sm90INS1_16FlashAttnFwdSm90INS1_25CollectiveMainloopFwdSm90ILi2EN4cute5tupleIJNS5_1CILi1EEES8_S8_EEENS6_IJNS7_ILi192EEENS7_ILi128EEENS7_ILi64EEEEEELi64ENS_6half_tEfNS_4arch4Sm90ELb0ELb1ELb0ELb1ELb1ELb0ELb0ELb1ELb1ELb1ELb0ELb0EEENS1_21CollectiveEpilogueFwdINS6_IJSA_SC_SB_EEES9_SE_SG_Li384ELb1ELb1ELb0ELb0EEENS1_36VarlenDynamicPersistentTileSchedulerILi192ELi128ELi384ELi128ELb0ELb1ELb1ELb1ELb0ELb1EEEEEEEEEvNT_6ParamsE --------------------------
	.section	.text._ZN7cutlass13device_kernelIN5flash11enable_sm90INS1_16FlashAttnFwdSm90INS1_25CollectiveMainloopFwdSm90ILi2EN4cute5tupleIJNS5_1CILi1EEES8_S8_EEENS6_IJNS7_ILi192EEENS7_ILi128EEENS7_ILi64EEEEEELi64ENS_6half_tEfNS_4arch4Sm90ELb0ELb1ELb0ELb1ELb1ELb0ELb0ELb1ELb1ELb1ELb0ELb0EEENS1_21CollectiveEpilogueFwdINS6_IJSA_SC_SB_EEES9_SE_SG_Li384ELb1ELb1ELb0ELb0EEENS1_36VarlenDynamicPersistentTileSchedulerILi192ELi128ELi384ELi128ELb0ELb1ELb1ELb1ELb0ELb1EEEEEEEEEvNT_6ParamsE,"ax",@progbits
	.align	128
.text._ZN7cutlass13device_kernelIN5flash11enable_sm90INS1_16FlashAttnFwdSm90INS1_25CollectiveMainloopFwdSm90ILi2EN4cute5tupleIJNS5_1CILi1EEES8_S8_EEENS6_IJNS7_ILi192EEENS7_ILi128EEENS7_ILi64EEEEEELi64ENS_6half_tEfNS_4arch4Sm90ELb0ELb1ELb0ELb1ELb1ELb0ELb0ELb1ELb1ELb1ELb0ELb0EEENS1_21CollectiveEpilogueFwdINS6_IJSA_SC_SB_EEES9_SE_SG_Li384ELb1ELb1ELb0ELb0EEENS1_36VarlenDynamicPersistentTileSchedulerILi192ELi128ELi384ELi128ELb0ELb1ELb1ELb1ELb0ELb1EEEEEEEEEvNT_6ParamsE:
        .type           _ZN7cutlass13device_kernelIN5flash11enable_sm90INS1_16FlashAttnFwdSm90INS1_25CollectiveMainloopFwdSm90ILi2EN4cute5tupleIJNS5_1CILi1EEES8_S8_EEENS6_IJNS7_ILi192EEENS7_ILi128EEENS7_ILi64EEEEEELi64ENS_6half_tEfNS_4arch4Sm90ELb0ELb1ELb0ELb1ELb1ELb0ELb0ELb1ELb1ELb1ELb0ELb0EEENS1_21CollectiveEpilogueFwdINS6_IJSA_SC_SB_EEES9_SE_SG_Li384ELb1ELb1ELb0ELb0EEENS1_36VarlenDynamicPersistentTileSchedulerILi192ELi128ELi384ELi128ELb0ELb1ELb1ELb1ELb0ELb1EEEEEEEEEvNT_6ParamsE,@function
        .size           _ZN7cutlass13device_kernelIN5flash11enable_sm90INS1_16FlashAttnFwdSm90INS1_25CollectiveMainloopFwdSm90ILi2EN4cute5tupleIJNS5_1CILi1EEES8_S8_EEENS6_IJNS7_ILi192EEENS7_ILi128EEENS7_ILi64EEEEEELi64ENS_6half_tEfNS_4arch4Sm90ELb0ELb1ELb0ELb1ELb1ELb0ELb0ELb1ELb1ELb1ELb0ELb0EEENS1_21CollectiveEpilogueFwdINS6_IJSA_SC_SB_EEES9_SE_SG_Li384ELb1ELb1ELb0ELb0EEENS1_36VarlenDynamicPersistentTileSchedulerILi192ELi128ELi384ELi128ELb0ELb1ELb1ELb1ELb0ELb1EEEEEEEEEvNT_6ParamsE,(.L_x_13 - _ZN7cutlass13device_kernelIN5flash11enable_sm90INS1_16FlashAttnFwdSm90INS1_25CollectiveMainloopFwdSm90ILi2EN4cute5tupleIJNS5_1CILi1EEES8_S8_EEENS6_IJNS7_ILi192EEENS7_ILi128EEENS7_ILi64EEEEEELi64ENS_6half_tEfNS_4arch4Sm90ELb0ELb1ELb0ELb1ELb1ELb0ELb0ELb1ELb1ELb1ELb0ELb0EEENS1_21CollectiveEpilogueFwdINS6_IJSA_SC_SB_EEES9_SE_SG_Li384ELb1ELb1ELb0ELb0EEENS1_36VarlenDynamicPersistentTileSchedulerILi192ELi128ELi384ELi128ELb0ELb1ELb1ELb1ELb0ELb1EEEEEEEEEvNT_6ParamsE)
        .other          _ZN7cutlass13device_kernelIN5flash11enable_sm90INS1_16FlashAttnFwdSm90INS1_25CollectiveMainloopFwdSm90ILi2EN4cute5tupleIJNS5_1CILi1EEES8_S8_EEENS6_IJNS7_ILi192EEENS7_ILi128EEENS7_ILi64EEEEEELi64ENS_6half_tEfNS_4arch4Sm90ELb0ELb1ELb0ELb1ELb1ELb0ELb0ELb1ELb1ELb1ELb0ELb0EEENS1_21CollectiveEpilogueFwdINS6_IJSA_SC_SB_EEES9_SE_SG_Li384ELb1ELb1ELb0ELb0EEENS1_36VarlenDynamicPersistentTileSchedulerILi192ELi128ELi384ELi128ELb0ELb1ELb1ELb1ELb0ELb1EEEEEEEEEvNT_6ParamsE,@"STO_CUDA_ENTRY STV_DEFAULT"
_ZN7cutlass13device_kernelIN5flash11enable_sm90INS1_16FlashAttnFwdSm90INS1_25CollectiveMainloopFwdSm90ILi2EN4cute5tupleIJNS5_1CILi1EEES8_S8_EEENS6_IJNS7_ILi192EEENS7_ILi128EEENS7_ILi64EEEEEELi64ENS_6half_tEfNS_4arch4Sm90ELb0ELb1ELb0ELb1ELb1ELb0ELb0ELb1ELb1ELb1ELb0ELb0EEENS1_21CollectiveEpilogueFwdINS6_IJSA_SC_SB_EEES9_SE_SG_Li384ELb1ELb1ELb0ELb0EEENS1_36VarlenDynamicPersistentTileSchedulerILi192ELi128ELi384ELi128ELb0ELb1ELb1ELb1ELb0ELb1EEEEEEEEEvNT_6ParamsE:
[----:B------:R-:W-:Y:S01]  /*0000*/  LDC R1, c[0x0][0x37c] ;  /* 0x0000df00ff017b82 */ /* 0x000fe20000000800 */
[----:B------:R-:W-:Y:S05]  /*0010*/  EXIT ;  /* 0x000000000000794d */ /* 0x000fea0003800000 */
.L_x_4:
        /* <DEDUP_REMOVED lines=14> */
.L_x_13:


//--------------------- .text._ZN7cutlass13device_kernelIN5flash11enable_sm90INS1_16FlashAttnFwdSm90INS1_25CollectiveMainloopFwdSm90ILi2EN4cute5tupleIJNS5_1CILi1EEES8_S8_EEENS6_IJNS7_ILi192EEENS7_ILi128EEENS7_ILi64EEEEEELi64ENS_6half_tEfNS_4arch4Sm90ELb0ELb1ELb0ELb1ELb1ELb1ELb0ELb1ELb1ELb1ELb0ELb0EEENS1_21CollectiveEpilogueFwdINS6_IJSA_SC_SB_EEES9_SE_SG_Li384ELb1ELb1ELb0ELb0EEENS1_36VarlenDynamicPersistentTileSchedulerILi192ELi128ELi384ELi128ELb0ELb1ELb1ELb1ELb0ELb1EEEEEEEEEvNT_6ParamsE --------------------------
	.section	.text._ZN7cutlass13device_kernelIN5flash11enable_sm90INS1_16FlashAttnFwdSm90INS1_25CollectiveMainloopFwdSm90ILi2EN4cute5tupleIJNS5_1CILi1EEES8_S8_EEENS6_IJNS7_ILi192EEENS7_ILi128EEENS7_ILi64EEEEEELi64ENS_6half_tEfNS_4arch4Sm90ELb0ELb1ELb0ELb1ELb1ELb1ELb0ELb1ELb1ELb1ELb0ELb0EEENS1_21CollectiveEpilogueFwdINS6_IJSA_SC_SB_EEES9_SE_SG_Li384ELb1ELb1ELb0ELb0EEENS1_36VarlenDynamicPersistentTileSchedulerILi192ELi128ELi384ELi128ELb0ELb1ELb1ELb1ELb0ELb1EEEEEEEEEvNT_6ParamsE,"ax",@progbits
	.align	128
.text._ZN7cutlass13device_kernelIN5flash11enable_sm90INS1_16FlashAttnFwdSm90INS1_25CollectiveMainloopFwdSm90ILi2EN4cute5tupleIJNS5_1CILi1EEES8_S8_EEENS6_IJNS7_ILi192EEENS7_ILi128EEENS7_ILi64EEEEEELi64ENS_6half_tEfNS_4arch4Sm90ELb0ELb1ELb0ELb1ELb1ELb1ELb0ELb1ELb1ELb1ELb0ELb0EEENS1_21CollectiveEpilogueFwdINS6_IJSA_SC_SB_EEES9_SE_SG_Li384ELb1ELb1ELb0ELb0EEENS1_36VarlenDynamicPersistentTileSchedulerILi192ELi128ELi384ELi128ELb0ELb1ELb1ELb1ELb0ELb1EEEEEEEEEvNT_6ParamsE:
        .type           _ZN7cutlass13device_kernelIN5flash11enable_sm90INS1_16FlashAttnFwdSm90INS1_25CollectiveMainloopFwdSm90ILi2EN4cute5tupleIJNS5_1CILi1EEES8_S8_EEENS6_IJNS7_ILi192EEENS7_ILi128EEENS7_ILi64EEEEEELi64ENS_6half_tEfNS_4arch4Sm90ELb0ELb1ELb0ELb1ELb1ELb1ELb0ELb1ELb1ELb1ELb0ELb0EEENS1_21CollectiveEpilogueFwdINS6_IJSA_SC_SB_EEES9_SE_SG_Li384ELb1ELb1ELb0ELb0EEENS1_36VarlenDynamicPersistentTileSchedulerILi192ELi128ELi384ELi128ELb0ELb1ELb1ELb1ELb0ELb1EEEEEEEEEvNT_6ParamsE,@function
        .size           _ZN7cutlass13device_kernelIN5flash11enable_sm90INS1_16FlashAttnFwdSm90INS1_25CollectiveMainloopFwdSm90ILi2EN4cute5tupleIJNS5_1CILi1EEES8_S8_EEENS6_IJNS7_ILi192EEENS7_ILi128EEENS7_ILi64EEEEEELi64ENS_6half_tEfNS_4arch4Sm90ELb0ELb1ELb0ELb1ELb1ELb1ELb0ELb1ELb1ELb1ELb0ELb0EEENS1_21CollectiveEpilogueFwdINS6_IJSA_SC_SB_EEES9_SE_SG_Li384ELb1ELb1ELb0ELb0EEENS1_36VarlenDynamicPersistentTileSchedulerILi192ELi128ELi384ELi128ELb0ELb1ELb1ELb1ELb0ELb1EEEEEEEEEvNT_6ParamsE,(.L_x_14 - _ZN7cutlass13device_kernelIN5flash11enable_sm90INS1_16FlashAttnFwdSm90INS1_25CollectiveMainloopFwdSm90ILi2EN4cute5tupleIJNS5_1CILi1EEES8_S8_EEENS6_IJNS7_ILi192EEENS7_ILi128EEENS7_ILi64EEEEEELi64ENS_6half_tEfNS_4arch4Sm90ELb0ELb1ELb0ELb1ELb1ELb1ELb0ELb1ELb1ELb1ELb0ELb0EEENS1_21CollectiveEpilogueFwdINS6_IJSA_SC_SB_EEES9_SE_SG_Li384ELb1ELb1ELb0ELb0EEENS1_36VarlenDynamicPersistentTileSchedulerILi192ELi128ELi384ELi128ELb0ELb1ELb1ELb1ELb0ELb1EEEEEEEEEvNT_6ParamsE)
        .other          _ZN7cutlass13device_kernelIN5flash11enable_sm90INS1_16FlashAttnFwdSm90INS1_25CollectiveMainloopFwdSm90ILi2EN4cute5tupleIJNS5_1CILi1EEES8_S8_EEENS6_IJNS7_ILi192EEENS7_ILi128EEENS7_ILi64EEEEEELi64ENS_6half_tEfNS_4arch4Sm90ELb0ELb1ELb0ELb1ELb1ELb1ELb0ELb1ELb1ELb1ELb0ELb0EEENS1_21CollectiveEpilogueFwdINS6_IJSA_SC_SB_EEES9_SE_SG_Li384ELb1ELb1ELb0ELb0EEENS1_36VarlenDynamicPersistentTileSchedulerILi192ELi128ELi384ELi128ELb0ELb1ELb1ELb1ELb0ELb1EEEEEEEEEvNT_6ParamsE,@"STO_CUDA_ENTRY STV_DEFAULT"
_ZN7cutlass13device_kernelIN5flash11enable_sm90INS1_16FlashAttnFwdSm90INS1_25CollectiveMainloopFwdSm90ILi2EN4cute5tupleIJNS5_1CILi1EEES8_S8_EEENS6_IJNS7_ILi192EEENS7_ILi128EEENS7_ILi64EEEEEELi64ENS_6half_tEfNS_4arch4Sm90ELb0ELb1ELb0ELb1ELb1ELb1ELb0ELb1ELb1ELb1ELb0ELb0EEENS1_21CollectiveEpilogueFwdINS6_IJSA_SC_SB_EEES9_SE_SG_Li384ELb1ELb1ELb0ELb0EEENS1_36VarlenDynamicPersistentTileSchedulerILi192ELi128ELi384ELi128ELb0ELb1ELb1ELb1ELb0ELb1EEEEEEEEEvNT_6ParamsE:
[----:B------:R-:W-:Y:S01]  /*0000*/  LDC R1, c[0x0][0x37c] ;  /* 0x0000df00ff017b82 */ /* 0x000fe20000000800 */
[----:B------:R-:W-:Y:S05]  /*0010*/  EXIT ;  /* 0x000000000000794d */ /* 0x000fea0003800000 */
.L_x_5:
        /* <DEDUP_REMOVED lines=14> */
.L_x_14:


//--------------------- .text._ZN7cutlass13device_kernelIN5flash11enable_sm90INS1_16FlashAttnFwdSm90INS1_25CollectiveMainloopFwdSm90ILi2EN4cute5tupleIJNS5_1CILi1EEES8_S8_EEENS6_IJNS7_ILi192EEENS7_ILi128EEENS7_ILi64EEEEEELi64ENS_6half_tEfNS_4arch4Sm90ELb1ELb0ELb0ELb0ELb1ELb0ELb0ELb1ELb1ELb1ELb0ELb0EEENS1_21CollectiveEpilogueFwdINS6_IJSA_SC_SB_EEES9_SE_SG_Li384ELb0ELb1ELb0ELb0EEENS1_30DynamicPersistentTileSchedulerILi384ELi128ELb0ELb1ELb1EEEEEEEEEvNT_6ParamsE --------------------------
	.section	.text._ZN7cutlass13device_kernelIN5flash11enable_sm90INS1_16FlashAttnFwdSm90INS1_25CollectiveMainloopFwdSm90ILi2EN4cute5tupleIJNS5_1CILi1EEES8_S8_EEENS6_IJNS7_ILi192EEENS7_ILi128EEENS7_ILi64EEEEEELi64ENS_6half_tEfNS_4arch4Sm90ELb1ELb0ELb0ELb0ELb1ELb0ELb0ELb1ELb1ELb1ELb0ELb0EEENS1_21CollectiveEpilogueFwdINS6_IJSA_SC_SB_EEES9_SE_SG_Li384ELb0ELb1ELb0ELb0EEENS1_30DynamicPersistentTileSchedulerILi384ELi128ELb0ELb1ELb1EEEEEEEEEvNT_6ParamsE,"ax",@progbits
	.align	128
.text._ZN7cutlass13device_kernelIN5flash11enable_sm90INS1_16FlashAttnFwdSm90INS1_25CollectiveMainloopFwdSm90ILi2EN4cute5tupleIJNS5_1CILi1EEES8_S8_EEENS6_IJNS7_ILi192EEENS7_ILi128EEENS7_ILi64EEEEEELi64ENS_6half_tEfNS_4arch4Sm90ELb1ELb0ELb0ELb0ELb1ELb0ELb0ELb1ELb1ELb1ELb0ELb0EEENS1_21CollectiveEpilogueFwdINS6_IJSA_SC_SB_EEES9_SE_SG_Li384ELb0ELb1ELb0ELb0EEENS1_30DynamicPersistentTileSchedulerILi384ELi128ELb0ELb1ELb1EEEEEEEEEvNT_6ParamsE:
        .type           _ZN7cutlass13device_kernelIN5flash11enable_sm90INS1_16FlashAttnFwdSm90INS1_25CollectiveMainloopFwdSm90ILi2EN4cute5tupleIJNS5_1CILi1EEES8_S8_EEENS6_IJNS7_ILi192EEENS7_ILi128EEENS7_ILi64EEEEEELi64ENS_6half_tEfNS_4arch4Sm90ELb1ELb0ELb0ELb0ELb1ELb0ELb0ELb1ELb1ELb1ELb0ELb0EEENS1_21CollectiveEpilogueFwdINS6_IJSA_SC_SB_EEES9_SE_SG_Li384ELb0ELb1ELb0ELb0EEENS1_30DynamicPersistentTileSchedulerILi384ELi128ELb0ELb1ELb1EEEEEEEEEvNT_6ParamsE,@function
        .size           _ZN7cutlass13device_kernelIN5flash11enable_sm90INS1_16FlashAttnFwdSm90INS1_25CollectiveMainloopFwdSm90ILi2EN4cute5tupleIJNS5_1CILi1EEES8_S8_EEENS6_IJNS7_ILi192EEENS7_ILi128EEENS7_ILi64EEEEEELi64ENS_6half_tEfNS_4arch4Sm90ELb1ELb0ELb0ELb0ELb1ELb0ELb0ELb1ELb1ELb1ELb0ELb0EEENS1_21CollectiveEpilogueFwdINS6_IJSA_SC_SB_EEES9_SE_SG_Li384ELb0ELb1ELb0ELb0EEENS1_30DynamicPersistentTileSchedulerILi384ELi128ELb0ELb1ELb1EEEEEEEEEvNT_6ParamsE,(.L_x_15 - _ZN7cutlass13device_kernelIN5flash11enable_sm90INS1_16FlashAttnFwdSm90INS1_25CollectiveMainloopFwdSm90ILi2EN4cute5tupleIJNS5_1CILi1EEES8_S8_EEENS6_IJNS7_ILi192EEENS7_ILi128EEENS7_ILi64EEEEEELi64ENS_6half_tEfNS_4arch4Sm90ELb1ELb0ELb0ELb0ELb1ELb0ELb0ELb1ELb1ELb1ELb0ELb0EEENS1_21CollectiveEpilogueFwdINS6_IJSA_SC_SB_EEES9_SE_SG_Li384ELb0ELb1ELb0ELb0EEENS1_30DynamicPersistentTileSchedulerILi384ELi128ELb0ELb1ELb1EEEEEEEEEvNT_6ParamsE)
        .other          _ZN7cutlass13device_kernelIN5flash11enable_sm90INS1_16FlashAttnFwdSm90INS1_25CollectiveMainloopFwdSm90ILi2EN4cute5tupleIJNS5_1CILi1EEES8_S8_EEENS6_IJNS7_ILi192EEENS7_ILi128EEENS7_ILi64EEEEEELi64ENS_6half_tEfNS_4arch4Sm90ELb1ELb0ELb0ELb0ELb1ELb0ELb0ELb1ELb1ELb1ELb0ELb0EEENS1_21CollectiveEpilogueFwdINS6_IJSA_SC_SB_EEES9_SE_SG_Li384ELb0ELb1ELb0ELb0EEENS1_30DynamicPersistentTileSchedulerILi384ELi128ELb0ELb1ELb1EEEEEEEEEvNT_6ParamsE,@"STO_CUDA_ENTRY STV_DEFAULT"
_ZN7cutlass13device_kernelIN5flash11enable_sm90INS1_16FlashAttnFwdSm90INS1_25CollectiveMainloopFwdSm90ILi2EN4cute5tupleIJNS5_1CILi1EEES8_S8_EEENS6_IJNS7_ILi192EEENS7_ILi128EEENS7_ILi64EEEEEELi64ENS_6half_tEfNS_4arch4Sm90ELb1ELb0ELb0ELb0ELb1ELb0ELb0ELb1ELb1ELb1ELb0ELb0EEENS1_21CollectiveEpilogueFwdINS6_IJSA_SC_SB_EEES9_SE_SG_Li384ELb0ELb1ELb0ELb0EEENS1_30DynamicPersistentTileSchedulerILi384ELi128ELb0ELb1ELb1EEEEEEEEEvNT_6ParamsE:
[----:B------:R-:W-:Y:S01]  /*0000*/  LDC R1, c[0x0][0x37c] ;  /* 0x0000df00ff017b82 */ /* 0x000fe20000000800 */
[----:B------:R-:W-:Y:S05]  /*0010*/  EXIT ;  /* 0x000000000000794d */ /* 0x000fea0003800000 */
.L_x_6:
        /* <DEDUP_REMOVED lines=14> */
.L_x_15:


//--------------------- .text._ZN7cutlass13device_kernelIN5flash11enable_sm90INS1_16FlashAttnFwdSm90INS1_25CollectiveMainloopFwdSm90ILi2EN4cute5tupleIJNS5_1CILi1EEES8_S8_EEENS6_IJNS7_ILi192EEENS7_ILi128EEENS7_ILi64EEEEEELi64ENS_6half_tEfNS_4arch4Sm90ELb1ELb0ELb0ELb1ELb1ELb0ELb0ELb1ELb1ELb1ELb0ELb0EEENS1_21CollectiveEpilogueFwdINS6_IJSA_SC_SB_EEES9_SE_SG_Li384ELb1ELb1ELb0ELb0EEENS1_36VarlenDynamicPersistentTileSchedulerILi192ELi128ELi384ELi128ELb0ELb1ELb1ELb1ELb1ELb1EEEEEEEEEvNT_6ParamsE --------------------------
	.section	.text._ZN7cutlass13device_kernelIN5flash11enable_sm90INS1_16FlashAttnFwdSm90INS1_25CollectiveMainloopFwdSm90ILi2EN4cute5tupleIJNS5_1CILi1EEES8_S8_EEENS6_IJNS7_ILi192EEENS7_ILi128EEENS7_ILi64EEEEEELi64ENS_6half_tEfNS_4arch4Sm90ELb1ELb0ELb0ELb1ELb1ELb0ELb0ELb1ELb1ELb1ELb0ELb0EEENS1_21CollectiveEpilogueFwdINS6_IJSA_SC_SB_EEES9_SE_SG_Li384ELb1ELb1ELb0ELb0EEENS1_36VarlenDynamicPersistentTileSchedulerILi192ELi128ELi384ELi128ELb0ELb1ELb1ELb1ELb1ELb1EEEEEEEEEvNT_6ParamsE,"ax",@progbits
	.align	128
.text._ZN7cutlass13device_kernelIN5flash11enable_sm90INS1_16FlashAttnFwdSm90INS1_25CollectiveMainloopFwdSm90ILi2EN4cute5tupleIJNS5_1CILi1EEES8_S8_EEENS6_IJNS7_ILi192EEENS7_ILi128EEENS7_ILi64EEEEEELi64ENS_6half_tEfNS_4arch4Sm90ELb1ELb0ELb0ELb1ELb1ELb0ELb0ELb1ELb1ELb1ELb0ELb0EEENS1_21CollectiveEpilogueFwdINS6_IJSA_SC_SB_EEES9_SE_SG_Li384ELb1ELb1ELb0ELb0EEENS1_36VarlenDynamicPersistentTileSchedulerILi192ELi128ELi384ELi128ELb0ELb1ELb1ELb1ELb1ELb1EEEEEEEEEvNT_6ParamsE:
        .type           _ZN7cutlass13device_kernelIN5flash11enable_sm90INS1_16FlashAttnFwdSm90INS1_25CollectiveMainloopFwdSm90ILi2EN4cute5tupleIJNS5_1CILi1EEES8_S8_EEENS6_IJNS7_ILi192EEENS7_ILi128EEENS7_ILi64EEEEEELi64ENS_6half_tEfNS_4arch4Sm90ELb1ELb0ELb0ELb1ELb1ELb0ELb0ELb1ELb1ELb1ELb0ELb0EEENS1_21CollectiveEpilogueFwdINS6_IJSA_SC_SB_EEES9_SE_SG_Li384ELb1ELb1ELb0ELb0EEENS1_36VarlenDynamicPersistentTileSchedulerILi192ELi128ELi384ELi128ELb0ELb1ELb1ELb1ELb1ELb1EEEEEEEEEvNT_6ParamsE,@function
        .size           _ZN7cutlass13device_kernelIN5flash11enable_sm90INS1_16FlashAttnFwdSm90INS1_25CollectiveMainloopFwdSm90ILi2EN4cute5tupleIJNS5_1CILi1EEES8_S8_EEENS6_IJNS7_ILi192EEENS7_ILi128EEENS7_ILi64EEEEEELi64ENS_6half_tEfNS_4arch4Sm90ELb1ELb0ELb0ELb1ELb1ELb0ELb0ELb1ELb1ELb1ELb0ELb0EEENS1_21CollectiveEpilogueFwdINS6_IJSA_SC_SB_EEES9_SE_SG_Li384ELb1ELb1ELb0ELb0EEENS1_36VarlenDynamicPersistentTileSchedulerILi192ELi128ELi384ELi128ELb0ELb1ELb1ELb1ELb1ELb1EEEEEEEEEvNT_6ParamsE,(.L_x_16 - _ZN7cutlass13device_kernelIN5flash11enable_sm90INS1_16FlashAttnFwdSm90INS1_25CollectiveMainloopFwdSm90ILi2EN4cute5tupleIJNS5_1CILi1EEES8_S8_EEENS6_IJNS7_ILi192EEENS7_ILi128EEENS7_ILi64EEEEEELi64ENS_6half_tEfNS_4arch4Sm90ELb1ELb0ELb0ELb1ELb1ELb0ELb0ELb1ELb1ELb1ELb0ELb0EEENS1_21CollectiveEpilogueFwdINS6_IJSA_SC_SB_EEES9_SE_SG_Li384ELb1ELb1ELb0ELb0EEENS1_36VarlenDynamicPersistentTileSchedulerILi192ELi128ELi384ELi128ELb0ELb1ELb1ELb1ELb1ELb1EEEEEEEEEvNT_6ParamsE)
        .other          _ZN7cutlass13device_kernelIN5flash11enable_sm90INS1_16FlashAttnFwdSm90INS1_25CollectiveMainloopFwdSm90ILi2EN4cute5tupleIJNS5_1CILi1EEES8_S8_EEENS6_IJNS7_ILi192EEENS7_ILi128EEENS7_ILi64EEEEEELi64ENS_6half_tEfNS_4arch4Sm90ELb1ELb0ELb0ELb1ELb1ELb0ELb0ELb1ELb1ELb1ELb0ELb0EEENS1_21CollectiveEpilogueFwdINS6_IJSA_SC_SB_EEES9_SE_SG_Li384ELb1ELb1ELb0ELb0EEENS1_36VarlenDynamicPersistentTileSchedulerILi192ELi128ELi384ELi128ELb0ELb1ELb1ELb1ELb1ELb1EEEEEEEEEvNT_6ParamsE,@"STO_CUDA_ENTRY STV_DEFAULT"
_ZN7cutlass13device_kernelIN5flash11enable_sm90INS1_16FlashAttnFwdSm90INS1_25CollectiveMainloopFwdSm90ILi2EN4cute5tupleIJNS5_1CILi1EEES8_S8_EEENS6_IJNS7_ILi192EEENS7_ILi128EEENS7_ILi64EEEEEELi64ENS_6half_tEfNS_4arch4Sm90ELb1ELb0ELb0ELb1ELb1ELb0ELb0ELb1ELb1ELb1ELb0ELb0EEENS1_21CollectiveEpilogueFwdINS6_IJSA_SC_SB_EEES9_SE_SG_Li384ELb1ELb1ELb0ELb0EEENS1_36VarlenDynamicPersistentTileSchedulerILi192ELi128ELi384ELi128ELb0ELb1ELb1ELb1ELb1ELb1EEEEEEEEEvNT_6ParamsE:
[----:B------:R-:W-:Y:S01]  /*0000*/  LDC R1, c[0x0][0x37c] ;  /* 0x0000df00ff017b82 */ /* 0x000fe20000000800 */
[----:B------:R-:W-:Y:S05]  /*0010*/  EXIT ;  /* 0x000000000000794d */ /* 0x000fea0003800000 */
.L_x_7:
        /* <DEDUP_REMOVED lines=14> */
.L_x_16:


//--------------------- .text._ZN7cutlass13device_kernelIN5flash11enable_sm90INS1_16FlashAttnFwdSm90INS1_25CollectiveMainloopFwdSm90ILi2EN4cute5tupleIJNS5_1CILi1EEES8_S8_EEENS6_IJNS7_ILi192EEENS7_ILi128EEENS7_ILi64EEEEEELi64ENS_6half_tEfNS_4arch4Sm90ELb1ELb0ELb0ELb1ELb1ELb1ELb0ELb1ELb1ELb1ELb0ELb0EEENS1_21CollectiveEpilogueFwdINS6_IJSA_SC_SB_EEES9_SE_SG_Li384ELb1ELb1ELb0ELb0EEENS1_36VarlenDynamicPersistentTileSchedulerILi192ELi128ELi384ELi128ELb0ELb1ELb1ELb1ELb1ELb1EEEEEEEEEvNT_6ParamsE --------------------------
	.section	.text._ZN7cutlass13device_kernelIN5flash11enable_sm90INS1_16FlashAttnFwdSm90INS1_25CollectiveMainloopFwdSm90ILi2EN4cute5tupleIJNS5_1CILi1EEES8_S8_EEENS6_IJNS7_ILi192EEENS7_ILi128EEENS7_ILi64EEEEEELi64ENS_6half_tEfNS_4arch4Sm90ELb1ELb0ELb0ELb1ELb1ELb1ELb0ELb1ELb1ELb1ELb0ELb0EEENS1_21CollectiveEpilogueFwdINS6_IJSA_SC_SB_EEES9_SE_SG_Li384ELb1ELb1ELb0ELb0EEENS1_36VarlenDynamicPersistentTileSchedulerILi192ELi128ELi384ELi128ELb0ELb1ELb1ELb1ELb1ELb1EEEEEEEEEvNT_6ParamsE,"ax",@progbits
	.align	128
.text._ZN7cutlass13device_kernelIN5flash11enable_sm90INS1_16FlashAttnFwdSm90INS1_25CollectiveMainloopFwdSm90ILi2EN4cute5tupleIJNS5_1CILi1EEES8_S8_EEENS6_IJNS7_ILi192EEENS7_ILi128EEENS7_ILi64EEEEEELi64ENS_6half_tEfNS_4arch4Sm90ELb1ELb0ELb0ELb1ELb1ELb1ELb0ELb1ELb1ELb1ELb0ELb0EEENS1_21CollectiveEpilogueFwdINS6_IJSA_SC_SB_EEES9_SE_SG_Li384ELb1ELb1ELb0ELb0EEENS1_36VarlenDynamicPersistentTileSchedulerILi192ELi128ELi384ELi128ELb0ELb1ELb1ELb1ELb1ELb1EEEEEEEEEvNT_6ParamsE:
        .type           _ZN7cutlass13device_kernelIN5flash11enable_sm90INS1_16FlashAttnFwdSm90INS1_25CollectiveMainloopFwdSm90ILi2EN4cute5tupleIJNS5_1CILi1EEES8_S8_EEENS6_IJNS7_ILi192EEENS7_ILi128EEENS7_ILi64EEEEEELi64ENS_6half_tEfNS_4arch4Sm90ELb1ELb0ELb0ELb1ELb1ELb1ELb0ELb1ELb1ELb1ELb0ELb0EEENS1_21CollectiveEpilogueFwdINS6_IJSA_SC_SB_EEES9_SE_SG_Li384ELb1ELb1ELb0ELb0EEENS1_36VarlenDynamicPersistentTileSchedulerILi192ELi128ELi384ELi128ELb0ELb1ELb1ELb1ELb1ELb1EEEEEEEEEvNT_6ParamsE,@function
        .size           _ZN7cutlass13device_kernelIN5flash11enable_sm90INS1_16FlashAttnFwdSm90INS1_25CollectiveMainloopFwdSm90ILi2EN4cute5tupleIJNS5_1CILi1EEES8_S8_EEENS6_IJNS7_ILi192EEENS7_ILi128EEENS7_ILi64EEEEEELi64ENS_6half_tEfNS_4arch4Sm90ELb1ELb0ELb0ELb1ELb1ELb1ELb0ELb1ELb1ELb1ELb0ELb0EEENS1_21CollectiveEpilogueFwdINS6_IJSA_SC_SB_EEES9_SE_SG_Li384ELb1ELb1ELb0ELb0EEENS1_36VarlenDynamicPersistentTileSchedulerILi192ELi128ELi384ELi128ELb0ELb1ELb1ELb1ELb1ELb1EEEEEEEEEvNT_6ParamsE,(.L_x_17 - _ZN7cutlass13device_kernelIN5flash11enable_sm90INS1_16FlashAttnFwdSm90INS1_25CollectiveMainloopFwdSm90ILi2EN4cute5tupleIJNS5_1CILi1EEES8_S8_EEENS6_IJNS7_ILi192EEENS7_ILi128EEENS7_ILi64EEEEEELi64ENS_6half_tEfNS_4arch4Sm90ELb1ELb0ELb0ELb1ELb1ELb1ELb0ELb1ELb1ELb1ELb0ELb0EEENS1_21CollectiveEpilogueFwdINS6_IJSA_SC_SB_EEES9_SE_SG_Li384ELb1ELb1ELb0ELb0EEENS1_36VarlenDynamicPersistentTileSchedulerILi192ELi128ELi384ELi128ELb0ELb1ELb1ELb1ELb1ELb1EEEEEEEEEvNT_6ParamsE)
        .other          _ZN7cutlass13device_kernelIN5flash11enable_sm90INS1_16FlashAttnFwdSm90INS1_25CollectiveMainloopFwdSm90ILi2EN4cute5tupleIJNS5_1CILi1EEES8_S8_EEENS6_IJNS7_ILi192EEENS7_ILi128EEENS7_ILi64EEEEEELi64ENS_6half_tEfNS_4arch4Sm90ELb1ELb0ELb0ELb1ELb1ELb1ELb0ELb1ELb1ELb1ELb0ELb0EEENS1_21CollectiveEpilogueFwdINS6_IJSA_SC_SB_EEES9_SE_SG_Li384ELb1ELb1ELb0ELb0EEENS1_36VarlenDynamicPersistentTileSchedulerILi192ELi128ELi384ELi128ELb0ELb1ELb1ELb1ELb1ELb1EEEEEEEEEvNT_6ParamsE,@"STO_CUDA_ENTRY STV_DEFAULT"
_ZN7cutlass13device_kernelIN5flash11enable_sm90INS1_16FlashAttnFwdSm90INS1_25CollectiveMainloopFwdSm90ILi2EN4cute5tupleIJNS5_1CILi1EEES8_S8_EEENS6_IJNS7_ILi192EEENS7_ILi128EEENS7_ILi64EEEEEELi64ENS_6half_tEfNS_4arch4Sm90ELb1ELb0ELb0ELb1ELb1ELb1ELb0ELb1ELb1ELb1ELb0ELb0EEENS1_21CollectiveEpilogueFwdINS6_IJSA_SC_SB_EEES9_SE_SG_Li384ELb1ELb1ELb0ELb0EEENS1_36VarlenDynamicPersistentTileSchedulerILi192ELi128ELi384ELi128ELb0ELb1ELb1ELb1ELb1ELb1EEEEEEEEEvNT_6ParamsE:
[----:B------:R-:W-:Y:S01]  /*0000*/  LDC R1, c[0x0][0x37c] ;  /* 0x0000df00ff017b82 */ /* 0x000fe20000000800 */
[----:B------:R-:W-:Y:S05]  /*0010*/  EXIT ;  /* 0x000000000000794d */ /* 0x000fea0003800000 */
.L_x_8:
        /* <DEDUP_REMOVED lines=14> */
.L_x_17:


//--------------------- .nv.shared.reserved.0     --------------------------
	.section	.nv.shared.reserved.0,"aw",@nobits
	.weak		__nv_reservedSMEM_offset_0_alias
	.size		__nv_reservedSMEM_offset_0_alias, 0, 64
	.other		__nv_reservedSMEM_offset_0_alias,@"STO_CUDA_RESERVED_SHARED STV_DEFAULT"
__nv_reservedSMEM_offset_0_alias:
	.zero		0
	.zero		64


//--------------------- .nv.global                --------------------------
	.section	.nv.global,"aw",@nobits
.nv.global:
	.type		_ZN71_INTERNAL_5862e68d_35_flash_fwd_hdim64_fp16_paged_sm90_cu_21e1f8cb_35134cute1_E,@object
	.size		_ZN71_INTERNAL_5862e68d_35_flash_fwd_hdim64_fp16_paged_sm90_cu_21e1f8cb_35134cute1_E,(_ZN71_INTERNAL_5862e68d_35_flash_fwd_hdim64_fp16_paged_sm90_cu_21e1f8cb_35134cuda3std3__45__cpo6cbeginE - _ZN71_INTERNAL_5862e68d_35_flash_fwd_hdim64_fp16_paged_sm90_cu_21e1f8cb_35134cute1_E)
_ZN71_INTERNAL_5862e68d_35_flash_fwd_hdim64_fp16_paged_sm90_cu_21e1f8cb_35134cute1_E:
	.zero		1
	.type		_ZN71_INTERNAL_5862e68d_35_flash_fwd_hdim64_fp16_paged_sm90_cu_21e1f8cb_35134cuda3std3__45__cpo6cbeginE,@object
	.size		_ZN71_INTERNAL_5862e68d_35_flash_fwd_hdim64_fp16_paged_sm90_cu_21e1f8cb_35134cuda3std3__45__cpo6cbeginE,(_ZN71_INTERNAL_5862e68d_35_flash_fwd_hdim64_fp16_paged_sm90_cu_21e1f8cb_35134cuda3std3__48in_placeE - _ZN71_INTERNAL_5862e68d_35_flash_fwd_hdim64_fp16_paged_sm90_cu_21e1f8cb_35134cuda3std3__45__cpo6cbeginE)
_ZN71_INTERNAL_5862e68d_35_flash_fwd_hdim64_fp16_paged_sm90_cu_21e1f8cb_35134cuda3std3__45__cpo6cbeginE:
	.zero		1
	.type		_ZN71_INTERNAL_5862e68d_35_flash_fwd_hdim64_fp16_paged_sm90_cu_21e1f8cb_35134cuda3std3__48in_placeE,@object
	.size		_ZN71_INTERNAL_5862e68d_35_flash_fwd_hdim64_fp16_paged_sm90_cu_21e1f8cb_35134cuda3std3__48in_placeE,(_ZN71_INTERNAL_5862e68d_35_flash_fwd_hdim64_fp16_paged_sm90_cu_21e1f8cb_35134cuda3std6ranges3__45__cpo9iter_moveE - _ZN71_INTERNAL_5862e68d_35_flash_fwd_hdim64_fp16_paged_sm90_cu_21e1f8cb_35134cuda3std3__48in_placeE)
_ZN71_INTERNAL_5862e68d_35_flash_fwd_hdim64_fp16_paged_sm90_cu_21e1f8cb_35134cuda3std3__48in_placeE:
	.zero		1
	.type		_ZN71_INTERNAL_5862e68d_35_flash_fwd_hdim64_fp16_paged_sm90_cu_21e1f8cb_35134cuda3std6ranges3__45__cpo9iter_moveE,@object
	.size		_ZN71_INTERNAL_5862e68d_35_flash_fwd_hdim64_fp16_paged_sm90_cu_21e1f8cb_35134cuda3std6ranges3__45__cpo9iter_moveE,(_ZN71_INTERNAL_5862e68d_35_flash_fwd_hdim64_fp16_paged_sm90_cu_21e1f8cb_35134cuda3std3__45__cpo5beginE - _ZN71_INTERNAL_5862e68d_35_flash_fwd_hdim64_fp16_paged_sm90_cu_21e1f8cb_35134cuda3std6ranges3__45__cpo9iter_moveE)
_ZN71_INTERNAL_5862e68d_35_flash_fwd_hdim64_fp16_paged_sm90_cu_21e1f8cb_35134cuda3std6ranges3__45__cpo9iter_moveE:
	.zero		1
	.type		_ZN71_INTERNAL_5862e68d_35_flash_fwd_hdim64_fp16_paged_sm90_cu_21e1f8cb_35134cuda3std3__45__cpo5beginE,@object
	.size		_ZN71_INTERNAL_5862e68d_35_flash_fwd_hdim64_fp16_paged_sm90_cu_21e1f8cb_35134cuda3std3__45__cpo5beginE,(_ZN71_INTERNAL_5862e68d_35_flash_fwd_hdim64_fp16_paged_sm90_cu_21e1f8cb_35134cuda3std3__473_GLOBAL__N__5862e68d_35_flash_fwd_hdim64_fp16_paged_sm90_cu_21e1f8cb_35136ignoreE - _ZN71_INTERNAL_5862e68d_35_flash_fwd_hdim64_fp16_paged_sm90_cu_21e1f8cb_35134cuda3std3__45__cpo5beginE)
_ZN71_INTERNAL_5862e68d_35_flash_fwd_hdim64_fp16_paged_sm90_cu_21e1f8cb_35134cuda3std3__45__cpo5beginE:
	.zero		1
	.type		_ZN71_INTERNAL_5862e68d_35_flash_fwd_hdim64_fp16_paged_sm90_cu_21e1f8cb_35134cuda3std3__473_GLOBAL__N__5862e68d_35_flash_fwd_hdim64_fp16_paged_sm90_cu_21e1f8cb_35136ignoreE,@object
	.size		_ZN71_INTERNAL_5862e68d_35_flash_fwd_hdim64_fp16_paged_sm90_cu_21e1f8cb_35134cuda3std3__473_GLOBAL__N__5862e68d_35_flash_fwd_hdim64_fp16_paged_sm90_cu_21e1f8cb_35136ignoreE,(_ZN71_INTERNAL_5862e68d_35_flash_fwd_hdim64_fp16_paged_sm90_cu_21e1f8cb_35134cute7productE - _ZN71_INTERNAL_5862e68d_35_flash_fwd_hdim64_fp16_paged_sm90_cu_21e1f8cb_35134cuda3std3__473_GLOBAL__N__5862e68d_35_flash_fwd_hdim64_fp16_paged_sm90_cu_21e1f8cb_35136ignoreE)
_ZN71_INTERNAL_5862e68d_35_flash_fwd_hdim64_fp16_paged_sm90_cu_21e1f8cb_35134cuda3std3__473_GLOBAL__N__5862e68d_35_flash_fwd_hdim64_fp16_paged_sm90_cu_21e1f8cb_35136ignoreE:
	.zero		1
	.type		_ZN71_INTERNAL_5862e68d_35_flash_fwd_hdim64_fp16_paged_sm90_cu_21e1f8cb_35134cute7productE,@object
	.size		_ZN71_INTERNAL_5862e68d_35_flash_fwd_hdim64_fp16_paged_sm90_cu_21e1f8cb_35134cute7productE,(_ZN71_INTERNAL_5862e68d_35_flash_fwd_hdim64_fp16_paged_sm90_cu_21e1f8cb_35134cuda3std3__45__cpo3endE - _ZN71_INTERNAL_5862e68d_35_flash_fwd_hdim64_fp16_paged_sm90_cu_21e1f8cb_35134cute7productE)
_ZN71_INTERNAL_5862e68d_35_flash_fwd_hdim64_fp16_paged_sm90_cu_21e1f8cb_35134cute7productE:
	.zero		1
	.type		_ZN71_INTERNAL_5862e68d_35_flash_fwd_hdim64_fp16_paged_sm90_cu_21e1f8cb_35134cuda3std3__45__cpo3endE,@object
	.size		_ZN71_INTERNAL_5862e68d_35_flash_fwd_hdim64_fp16_paged_sm90_cu_21e1f8cb_35134cuda3std3__45__cpo3endE,(_ZN71_INTERNAL_5862e68d_35_flash_fwd_hdim64_fp16_paged_sm90_cu_21e1f8cb_35134cuda3std3__419piecewise_constructE - _ZN71_INTERNAL_5862e68d_35_flash_fwd_hdim64_fp16_paged_sm90_cu_21e1f8cb_35134cuda3std3__45__cpo3endE)
_ZN71_INTERNAL_5862e68d_35_flash_fwd_hdim64_fp16_paged_sm90_cu_21e1f8cb_35134cuda3std3__45__cpo3endE:
	.zero		1
	.type		_ZN71_INTERNAL_5862e68d_35_flash_fwd_hdim64_fp16_paged_sm90_cu_21e1f8cb_35134cuda3std3__419piecewise_constructE,@object
	.size		_ZN71_INTERNAL_5862e68d_35_flash_fwd_hdim64_fp16_paged_sm90_cu_21e1f8cb_35134cuda3std3__419piecewise_constructE,(_ZN71_INTERNAL_5862e68d_35_flash_fwd_hdim64_fp16_paged_sm90_cu_21e1f8cb_35134cuda3std3__45__cpo4cendE - _ZN71_INTERNAL_5862e68d_35_flash_fwd_hdim64_fp16_paged_sm90_cu_21e1f8cb_35134cuda3std3__419piecewise_constructE)
_ZN71_INTERNAL_5862e68d_35_flash_fwd_hdim64_fp16_paged_sm90_cu_21e1f8cb_35134cuda3std3__419piecewise_constructE:
	.zero		1
	.type		_ZN71_INTERNAL_5862e68d_35_flash_fwd_hdim64_fp16_paged_sm90_cu_21e1f8cb_35134cuda3std3__45__cpo4cendE,@object
	.size		_ZN71_INTERNAL_5862e68d_35_flash_fwd_hdim64_fp16_paged_sm90_cu_21e1f8cb_35134cuda3std3__45__cpo4cendE,(_ZN71_INTERNAL_5862e68d_35_flash_fwd_hdim64_fp16_paged_sm90_cu_21e1f8cb_35134cuda3std6ranges3__45__cpo4swapE - _ZN71_INTERNAL_5862e68d_35_flash_fwd_hdim64_fp16_paged_sm90_cu_21e1f8cb_35134cuda3std3__45__cpo4cendE)
_ZN71_INTERNAL_5862e68d_35_flash_fwd_hdim64_fp16_paged_sm90_cu_21e1f8cb_35134cuda3std3__45__cpo4cendE:
	.zero		1
	.type		_ZN71_INTERNAL_5862e68d_35_flash_fwd_hdim64_fp16_paged_sm90_cu_21e1f8cb_35134cuda3std6ranges3__45__cpo4swapE,@object
	.size		_ZN71_INTERNAL_5862e68d_35_flash_fwd_hdim64_fp16_paged_sm90_cu_21e1f8cb_35134cuda3std6ranges3__45__cpo4swapE,(.L_7 - _ZN71_INTERNAL_5862e68d_35_flash_fwd_hdim64_fp16_paged_sm90_cu_21e1f8cb_35134cuda3std6ranges3__45__cpo4swapE)
_ZN71_INTERNAL_5862e68d_35_flash_fwd_hdim64_fp16_paged_sm90_cu_21e1f8cb_35134cuda3std6ranges3__45__cpo4swapE:
	.zero		1
.L_7:


//--------------------- .nv.constant0._ZN7cutlass13device_kernelIN5flash11enable_sm90INS1_16FlashAttnFwdSm90INS1_25CollectiveMainloopFwdSm90ILi2EN4cute5tupleIJNS5_1CILi1EEES8_S8_EEENS6_IJNS7_ILi192EEENS7_ILi128EEENS7_ILi64EEEEEELi64ENS_6half_tEfNS_4arch4Sm90ELb0ELb0ELb0ELb0ELb1ELb0ELb0ELb1ELb1ELb1ELb0ELb0EEENS1_21CollectiveEpilogueFwdINS6_IJSA_SC_SB_EEES9_SE_SG_Li384ELb0ELb1ELb0ELb0EEENS1_29StaticPersistentTileSchedulerILb0EEEEEEEEEvNT_6ParamsE --------------------------
	.section	.nv.constant0._ZN7cutlass13device_kernelIN5flash11enable_sm90INS1_16FlashAttnFwdSm90INS1_25CollectiveMainloopFwdSm90ILi2EN4cute5tupleIJNS5_1CILi1EEES8_S8_EEENS6_IJNS7_ILi192EEENS7_ILi128EEENS7_ILi64EEEEEELi64ENS_6half_tEfNS_4arch4Sm90ELb0ELb0ELb0ELb0ELb1ELb0ELb0ELb1ELb1ELb1ELb0ELb0EEENS1_21CollectiveEpilogueFwdINS6_IJSA_SC_SB_EEES9_SE_SG_Li384ELb0ELb1ELb0ELb0EEENS1_29StaticPersistentTileSchedulerILb0EEEEEEEEEvNT_6ParamsE,"a",@progbits
	.sectionflags	@""
	.align	4
.nv.constant0._ZN7cutlass13device_kernelIN5flash11enable_sm90INS1_16FlashAttnFwdSm90INS1_25CollectiveMainloopFwdSm90ILi2EN4cute5tupleIJNS5_1CILi1EEES8_S8_EEENS6_IJNS7_ILi192EEENS7_ILi128EEENS7_ILi64EEEEEELi64ENS_6half_tEfNS_4arch4Sm90ELb0ELb0ELb0ELb0ELb1ELb0ELb0ELb1ELb1ELb1ELb0ELb0EEENS1_21CollectiveEpilogueFwdINS6_IJSA_SC_SB_EEES9_SE_SG_Li384ELb0ELb1ELb0ELb0EEENS1_29StaticPersistentTileSchedulerILb0EEEEEEEEEvNT_6ParamsE:
	.zero		3456


//--------------------- .nv.constant0._ZN7cutlass13device_kernelIN5flash11enable_sm90INS1_16FlashAttnFwdSm90INS1_25CollectiveMainloopFwdSm90ILi2EN4cute5tupleIJNS5_1CILi1EEES8_S8_EEENS6_IJNS7_ILi192EEENS7_ILi128EEENS7_ILi64EEEEEELi64ENS_6half_tEfNS_4arch4Sm90ELb0ELb0ELb0ELb1ELb1ELb0ELb0ELb1ELb1ELb1ELb0ELb0EEENS1_21CollectiveEpilogueFwdINS6_IJSA_SC_SB_EEES9_SE_SG_Li384ELb1ELb1ELb0ELb0EEENS1_36VarlenDynamicPersistentTileSchedulerILi192ELi128ELi384ELi128ELb0ELb1ELb1ELb0ELb1ELb1EEEEEEEEEvNT_6ParamsE --------------------------
	.section	.nv.constant0._ZN7cutlass13device_kernelIN5flash11enable_sm90INS1_16FlashAttnFwdSm90INS1_25CollectiveMainloopFwdSm90ILi2EN4cute5tupleIJNS5_1CILi1EEES8_S8_EEENS6_IJNS7_ILi192EEENS7_ILi128EEENS7_ILi64EEEEEELi64ENS_6half_tEfNS_4arch4Sm90ELb0ELb0ELb0ELb1ELb1ELb0ELb0ELb1ELb1ELb1ELb0ELb0EEENS1_21CollectiveEpilogueFwdINS6_IJSA_SC_SB_EEES9_SE_SG_Li384ELb1ELb1ELb0ELb0EEENS1_36VarlenDynamicPersistentTileSchedulerILi192ELi128ELi384ELi128ELb0ELb1ELb1ELb0ELb1ELb1EEEEEEEEEvNT_6ParamsE,"a",@progbits
	.sectionflags	@""
	.align	4
.nv.constant0._ZN7cutlass13device_kernelIN5flash11enable_sm90INS1_16FlashAttnFwdSm90INS1_25CollectiveMainloopFwdSm90ILi2EN4cute5tupleIJNS5_1CILi1EEES8_S8_EEENS6_IJNS7_ILi192EEENS7_ILi128EEENS7_ILi64EEEEEELi64ENS_6half_tEfNS_4arch4Sm90ELb0ELb0ELb0ELb1ELb1ELb0ELb0ELb1ELb1ELb1ELb0ELb0EEENS1_21CollectiveEpilogueFwdINS6_IJSA_SC_SB_EEES9_SE_SG_Li384ELb1ELb1ELb0ELb0EEENS1_36VarlenDynamicPersistentTileSchedulerILi192ELi128ELi384ELi128ELb0ELb1ELb1ELb0ELb1ELb1EEEEEEEEEvNT_6ParamsE:
	.zero		3584


//--------------------- .nv.constant0._ZN7cutlass13device_kernelIN5flash11enable_sm90INS1_16FlashAttnFwdSm90INS1_25CollectiveMainloopFwdSm90ILi2EN4cute5tupleIJNS5_1CILi1EEES8_S8_EEENS6_IJNS7_ILi192EEENS7_ILi128EEENS7_ILi64EEEEEELi64ENS_6half_tEfNS_4arch4Sm90ELb0ELb0ELb0ELb1ELb1ELb1ELb0ELb1ELb1ELb1ELb0ELb0EEENS1_21CollectiveEpilogueFwdINS6_IJSA_SC_SB_EEES9_SE_SG_Li384ELb1ELb1ELb0ELb0EEENS1_36VarlenDynamicPersistentTileSchedulerILi192ELi128ELi384ELi128ELb0ELb1ELb1ELb0ELb1ELb1EEEEEEEEEvNT_6ParamsE --------------------------
	.section	.nv.constant0._ZN7cutlass13device_kernelIN5flash11enable_sm90INS1_16FlashAttnFwdSm90INS1_25CollectiveMainloopFwdSm90ILi2EN4cute5tupleIJNS5_1CILi1EEES8_S8_EEENS6_IJNS7_ILi192EEENS7_ILi128EEENS7_ILi64EEEEEELi64ENS_6half_tEfNS_4arch4Sm90ELb0ELb0ELb0ELb1ELb1ELb1ELb0ELb1ELb1ELb1ELb0ELb0EEENS1_21CollectiveEpilogueFwdINS6_IJSA_SC_SB_EEES9_SE_SG_Li384ELb1ELb1ELb0ELb0EEENS1_36VarlenDynamicPersistentTileSchedulerILi192ELi128ELi384ELi128ELb0ELb1ELb1ELb0ELb1ELb1EEEEEEEEEvNT_6ParamsE,"a",@progbits
	.sectionflags	@""
	.align	4
.nv.constant0._ZN7cutlass13device_kernelIN5flash11enable_sm90INS1_16FlashAttnFwdSm90INS1_25CollectiveMainloopFwdSm90ILi2EN4cute5tupleIJNS5_1CILi1EEES8_S8_EEENS6_IJNS7_ILi192EEENS7_ILi128EEENS7_ILi64EEEEEELi64ENS_6half_tEfNS_4arch4Sm90ELb0ELb0ELb0ELb1ELb1ELb1ELb0ELb1ELb1ELb1ELb0ELb0EEENS1_21CollectiveEpilogueFwdINS6_IJSA_SC_SB_EEES9_SE_SG_Li384ELb1ELb1ELb0ELb0EEENS1_36VarlenDynamicPersistentTileSchedulerILi192ELi128ELi384ELi128ELb0ELb1ELb1ELb0ELb1ELb1EEEEEEEEEvNT_6ParamsE:
	.zero		3584


//--------------------- .nv.constant0._ZN7cutlass13device_kernelIN5flash11enable_sm90INS1_16FlashAttnFwdSm90INS1_25CollectiveMainloopFwdSm90ILi2EN4cute5tupleIJNS5_1CILi1EEES8_S8_EEENS6_IJNS7_ILi192EEENS7_ILi128EEENS7_ILi64EEEEEELi64ENS_6half_tEfNS_4arch4Sm90ELb0ELb1ELb0ELb0ELb1ELb0ELb0ELb1ELb1ELb1ELb0ELb0EEENS1_21CollectiveEpilogueFwdINS6_IJSA_SC_SB_EEES9_SE_SG_Li384ELb0ELb1ELb0ELb0EEENS1_30DynamicPersistentTileSchedulerILi384ELi128ELb0ELb1ELb1EEEEEEEEEvNT_6ParamsE --------------------------
	.section	.nv.constant0._ZN7cutlass13device_kernelIN5flash11enable_sm90INS1_16FlashAttnFwdSm90INS1_25CollectiveMainloopFwdSm90ILi2EN4cute5tupleIJNS5_1CILi1EEES8_S8_EEENS6_IJNS7_ILi192EEENS7_ILi128EEENS7_ILi64EEEEEELi64ENS_6half_tEfNS_4arch4Sm90ELb0ELb1ELb0ELb0ELb1ELb0ELb0ELb1ELb1ELb1ELb0ELb0EEENS1_21CollectiveEpilogueFwdINS6_IJSA_SC_SB_EEES9_SE_SG_Li384ELb0ELb1ELb0ELb0EEENS1_30DynamicPersistentTileSchedulerILi384ELi128ELb0ELb1ELb1EEEEEEEEEvNT_6ParamsE,"a",@progbits
	.sectionflags	@""
	.align	4
.nv.constant0._ZN7cutlass13device_kernelIN5flash11enable_sm90INS1_16FlashAttnFwdSm90INS1_25CollectiveMainloopFwdSm90ILi2EN4cute5tupleIJNS5_1CILi1EEES8_S8_EEENS6_IJNS7_ILi192EEENS7_ILi128EEENS7_ILi64EEEEEELi64ENS_6half_tEfNS_4arch4Sm90ELb0ELb1ELb0ELb0ELb1ELb0ELb0ELb1ELb1ELb1ELb0ELb0EEENS1_21CollectiveEpilogueFwdINS6_IJSA_SC_SB_EEES9_SE_SG_Li384ELb0ELb1ELb0ELb0EEENS1_30DynamicPersistentTileSchedulerILi384ELi128ELb0ELb1ELb1EEEEEEEEEvNT_6ParamsE:
	.zero		3584


//--------------------- .nv.constant0._ZN7cutlass13device_kernelIN5flash11enable_sm90INS1_16FlashAttnFwdSm90INS1_25CollectiveMainloopFwdSm90ILi2EN4cute5tupleIJNS5_1CILi1EEES8_S8_EEENS6_IJNS7_ILi192EEENS7_ILi128EEENS7_ILi64EEEEEELi64ENS_6half_tEfNS_4arch4Sm90ELb0ELb1ELb0ELb1ELb1ELb0ELb0ELb1ELb1ELb1ELb0ELb0EEENS1_21CollectiveEpilogueFwdINS6_IJSA_SC_SB_EEES9_SE_SG_Li384ELb1ELb1ELb0ELb0EEENS1_36VarlenDynamicPersistentTileSchedulerILi192ELi128ELi384ELi128ELb0ELb1ELb1ELb1ELb0ELb1EEEEEEEEEvNT_6ParamsE --------------------------
	.section	.nv.constant0._ZN7cutlass13device_kernelIN5flash11enable_sm90INS1_16FlashAttnFwdSm90INS1_25CollectiveMainloopFwdSm90ILi2EN4cute5tupleIJNS5_1CILi1EEES8_S8_EEENS6_IJNS7_ILi192EEENS7_ILi128EEENS7_ILi64EEEEEELi64ENS_6half_tEfNS_4arch4Sm90ELb0ELb1ELb0ELb1ELb1ELb0ELb0ELb1ELb1ELb1ELb0ELb0EEENS1_21CollectiveEpilogueFwdINS6_IJSA_SC_SB_EEES9_SE_SG_Li384ELb1ELb1ELb0ELb0EEENS1_36VarlenDynamicPersistentTileSchedulerILi192ELi128ELi384ELi128ELb0ELb1ELb1ELb1ELb0ELb1EEEEEEEEEvNT_6ParamsE,"a",@progbits
	.sectionflags	@""
	.align	4
.nv.constant0._ZN7cutlass13device_kernelIN5flash11enable_sm90INS1_16FlashAttnFwdSm90INS1_25CollectiveMainloopFwdSm90ILi2EN4cute5tupleIJNS5_1CILi1EEES8_S8_EEENS6_IJNS7_ILi192EEENS7_ILi128EEENS7_ILi64EEEEEELi64ENS_6half_tEfNS_4arch4Sm90ELb0ELb1ELb0ELb1ELb1ELb0ELb0ELb1ELb1ELb1ELb0ELb0EEENS1_21CollectiveEpilogueFwdINS6_IJSA_SC_SB_EEES9_SE_SG_Li384ELb1ELb1ELb0ELb0EEENS1_36VarlenDynamicPersistentTileSchedulerILi192ELi128ELi384ELi128ELb0ELb1ELb1ELb1ELb0ELb1EEEEEEEEEvNT_6ParamsE:
	.zero		3584


//--------------------- .nv.constant0._ZN7cutlass13device_kernelIN5flash11enable_sm90INS1_16FlashAttnFwdSm90INS1_25CollectiveMainloopFwdSm90ILi2EN4cute5tupleIJNS5_1CILi1EEES8_S8_EEENS6_IJNS7_ILi192EEENS7_ILi128EEENS7_ILi64EEEEEELi64ENS_6half_tEfNS_4arch4Sm90ELb0ELb1ELb0ELb1ELb1ELb1ELb0ELb1ELb1ELb1ELb0ELb0EEENS1_21CollectiveEpilogueFwdINS6_IJSA_SC_SB_EEES9_SE_SG_Li384ELb1ELb1ELb0ELb0EEENS1_36VarlenDynamicPersistentTileSchedulerILi192ELi128ELi384ELi128ELb0ELb1ELb1ELb1ELb0ELb1EEEEEEEEEvNT_6ParamsE --------------------------
	.section	.nv.constant0._ZN7cutlass13device_kernelIN5flash11enable_sm90INS1_16FlashAttnFwdSm90INS1_25CollectiveMainloopFwdSm90ILi2EN4cute5tupleIJNS5_1CILi1EEES8_S8_EEENS6_IJNS7_ILi192EEENS7_ILi128EEENS7_ILi64EEEEEELi64ENS_6half_tEfNS_4arch4Sm90ELb0ELb1ELb0ELb1ELb1ELb1ELb0ELb1ELb1ELb1ELb0ELb0EEENS1_21CollectiveEpilogueFwdINS6_IJSA_SC_SB_EEES9_SE_SG_Li384ELb1ELb1ELb0ELb0EEENS1_36VarlenDynamicPersistentTileSchedulerILi192ELi128ELi384ELi128ELb0ELb1ELb1ELb1ELb0ELb1EEEEEEEEEvNT_6ParamsE,"a",@progbits
	.sectionflags	@""
	.align	4
.nv.constant0._ZN7cutlass13device_kernelIN5flash11enable_sm90INS1_16FlashAttnFwdSm90INS1_25CollectiveMainloopFwdSm90ILi2EN4cute5tupleIJNS5_1CILi1EEES8_S8_EEENS6_IJNS7_ILi192EEENS7_ILi128EEENS7_ILi64EEEEEELi64ENS_6half_tEfNS_4arch4Sm90ELb0ELb1ELb0ELb1ELb1ELb1ELb0ELb1ELb1ELb1ELb0ELb0EEENS1_21CollectiveEpilogueFwdINS6_IJSA_SC_SB_EEES9_SE_SG_Li384ELb1ELb1ELb0ELb0EEENS1_36VarlenDynamicPersistentTileSchedulerILi192ELi128ELi384ELi128ELb0ELb1ELb1ELb1ELb0ELb1EEEEEEEEEvNT_6ParamsE:
	.zero		3584


//--------------------- .nv.constant0._ZN7cutlass13device_kernelIN5flash11enable_sm90INS1_16FlashAttnFwdSm90INS1_25CollectiveMainloopFwdSm90ILi2EN4cute5tupleIJNS5_1CILi1EEES8_S8_EEENS6_IJNS7_ILi192EEENS7_ILi128EEENS7_ILi64EEEEEELi64ENS_6half_tEfNS_4arch4Sm90ELb1ELb0ELb0ELb0ELb1ELb0ELb0ELb1ELb1ELb1ELb0ELb0EEENS1_21CollectiveEpilogueFwdINS6_IJSA_SC_SB_EEES9_SE_SG_Li384ELb0ELb1ELb0ELb0EEENS1_30DynamicPersistentTileSchedulerILi384ELi128ELb0ELb1ELb1EEEEEEEEEvNT_6ParamsE --------------------------
	.section	.nv.constant0._ZN7cutlass13device_kernelIN5flash11enable_sm90INS1_16FlashAttnFwdSm90INS1_25CollectiveMainloopFwdSm90ILi2EN4cute5tupleIJNS5_1CILi1EEES8_S8_EEENS6_IJNS7_ILi192EEENS7_ILi128EEENS7_ILi64EEEEEELi64ENS_6half_tEfNS_4arch4Sm90ELb1ELb0ELb0ELb0ELb1ELb0ELb0ELb1ELb1ELb1ELb0ELb0EEENS1_21CollectiveEpilogueFwdINS6_IJSA_SC_SB_EEES9_SE_SG_Li384ELb0ELb1ELb0ELb0EEENS1_30DynamicPersistentTileSchedulerILi384ELi128ELb0ELb1ELb1EEEEEEEEEvNT_6ParamsE,"a",@progbits
	.sectionflags	@""
	.align	4
.nv.constant0._ZN7cutlass13device_kernelIN5flash11enable_sm90INS1_16FlashAttnFwdSm90INS1_25CollectiveMainloopFwdSm90ILi2EN4cute5tupleIJNS5_1CILi1EEES8_S8_EEENS6_IJNS7_ILi192EEENS7_ILi128EEENS7_ILi64EEEEEELi64ENS_6half_tEfNS_4arch4Sm90ELb1ELb0ELb0ELb0ELb1ELb0ELb0ELb1ELb1ELb1ELb0ELb0EEENS1_21CollectiveEpilogueFwdINS6_IJSA_SC_SB_EEES9_SE_SG_Li384ELb0ELb1ELb0ELb0EEENS1_30DynamicPersistentTileSchedulerILi384ELi128ELb0ELb1ELb1EEEEEEEEEvNT_6ParamsE:
	.zero		3584


//--------------------- .nv.constant0._ZN7cutlass13device_kernelIN5flash11enable_sm90INS1_16FlashAttnFwdSm90INS1_25CollectiveMainloopFwdSm90ILi2EN4cute5tupleIJNS5_1CILi1EEES8_S8_EEENS6_IJNS7_ILi192EEENS7_ILi128EEENS7_ILi64EEEEEELi64ENS_6half_tEfNS_4arch4Sm90ELb1ELb0ELb0ELb1ELb1ELb0ELb0ELb1ELb1ELb1ELb0ELb0EEENS1_21CollectiveEpilogueFwdINS6_IJSA_SC_SB_EEES9_SE_SG_Li384ELb1ELb1ELb0ELb0EEENS1_36VarlenDynamicPersistentTileSchedulerILi192ELi128ELi384ELi128ELb0ELb1ELb1ELb1ELb1ELb1EEEEEEEEEvNT_6ParamsE --------------------------
	.section	.nv.constant0._ZN7cutlass13device_kernelIN5flash11enable_sm90INS1_16FlashAttnFwdSm90INS1_25CollectiveMainloopFwdSm90ILi2EN4cute5tupleIJNS5_1CILi1EEES8_S8_EEENS6_IJNS7_ILi192EEENS7_ILi128EEENS7_ILi64EEEEEELi64ENS_6half_tEfNS_4arch4Sm90ELb1ELb0ELb0ELb1ELb1ELb0ELb0ELb1ELb1ELb1ELb0ELb0EEENS1_21CollectiveEpilogueFwdINS6_IJSA_SC_SB_EEES9_SE_SG_Li384ELb1ELb1ELb0ELb0EEENS1_36VarlenDynamicPersistentTileSchedulerILi192ELi128ELi384ELi128ELb0ELb1ELb1ELb1ELb1ELb1EEEEEEEEEvNT_6ParamsE,"a",@progbits
	.sectionflags	@""
	.align	4
.nv.constant0._ZN7cutlass13device_kernelIN5flash11enable_sm90INS1_16FlashAttnFwdSm90INS1_25CollectiveMainloopFwdSm90ILi2EN4cute5tupleIJNS5_1CILi1EEES8_S8_EEENS6_IJNS7_ILi192EEENS7_ILi128EEENS7_ILi64EEEEEELi64ENS_6half_tEfNS_4arch4Sm90ELb1ELb0ELb0ELb1ELb1ELb0ELb0ELb1ELb1ELb1ELb0ELb0EEENS1_21CollectiveEpilogueFwdINS6_IJSA_SC_SB_EEES9_SE_SG_Li384ELb1ELb1ELb0ELb0EEENS1_36VarlenDynamicPersistentTileSchedulerILi192ELi128ELi384ELi128ELb0ELb1ELb1ELb1ELb1ELb1EEEEEEEEEvNT_6ParamsE:
	.zero		3584


//--------------------- .nv.constant0._ZN7cutlass13device_kernelIN5flash11enable_sm90INS1_16FlashAttnFwdSm90INS1_25CollectiveMainloopFwdSm90ILi2EN4cute5tupleIJNS5_1CILi1EEES8_S8_EEENS6_IJNS7_ILi192EEENS7_ILi128EEENS7_ILi64EEEEEELi64ENS_6half_tEfNS_4arch4Sm90ELb1ELb0ELb0ELb1ELb1ELb1ELb0ELb1ELb1ELb1ELb0ELb0EEENS1_21CollectiveEpilogueFwdINS6_IJSA_SC_SB_EEES9_SE_SG_Li384ELb1ELb1ELb0ELb0EEENS1_36VarlenDynamicPersistentTileSchedulerILi192ELi128ELi384ELi128ELb0ELb1ELb1ELb1ELb1ELb1EEEEEEEEEvNT_6ParamsE --------------------------
	.section	.nv.constant0._ZN7cutlass13device_kernelIN5flash11enable_sm90INS1_16FlashAttnFwdSm90INS1_25CollectiveMainloopFwdSm90ILi2EN4cute5tupleIJNS5_1CILi1EEES8_S8_EEENS6_IJNS7_ILi192EEENS7_ILi128EEENS7_ILi64EEEEEELi64ENS_6half_tEfNS_4arch4Sm90ELb1ELb0ELb0ELb1ELb1ELb1ELb0ELb1ELb1ELb1ELb0ELb0EEENS1_21CollectiveEpilogueFwdINS6_IJSA_SC_SB_EEES9_SE_SG_Li384ELb1ELb1ELb0ELb0EEENS1_36VarlenDynamicPersistentTileSchedulerILi192ELi128ELi384ELi128ELb0ELb1ELb1ELb1ELb1ELb1EEEEEEEEEvNT_6ParamsE,"a",@progbits
	.sectionflags	@""
	.align	4
.nv.constant0._ZN7cutlass13device_kernelIN5flash11enable_sm90INS1_16FlashAttnFwdSm90INS1_25CollectiveMainloopFwdSm90ILi2EN4cute5tupleIJNS5_1CILi1EEES8_S8_EEENS6_IJNS7_ILi192EEENS7_ILi128EEENS7_ILi64EEEEEELi64ENS_6half_tEfNS_4arch4Sm90ELb1ELb0ELb0ELb1ELb1ELb1ELb0ELb1ELb1ELb1ELb0ELb0EEENS1_21CollectiveEpilogueFwdINS6_IJSA_SC_SB_EEES9_SE_SG_Li384ELb1ELb1ELb0ELb0EEENS1_36VarlenDynamicPersistentTileSchedulerILi192ELi128ELi384ELi128ELb0ELb1ELb1ELb1ELb1ELb1EEEEEEEEEvNT_6ParamsE:
	.zero		3584


//--------------------- SYMBOLS --------------------------

	.type		.nv.reservedSmem.offset0,@object
	.size		.nv.reservedSmem.offset0,0x4
